	.target	sm_100a

	.elftype	@"ET_EXEC"


//--------------------- .note.nv.tkinfo           --------------------------
	.section	.note.nv.tkinfo,"",@"SHT_NOTE"
	.sectionflags	@"SHF_NOTE_NV_TKINFO"
	.tkinfo
        /*0018*/ 	.word	0x00000002
        /*0030*/ 	.string	""
        /*0030*/ 	.string	"ptxas"
        /*0030*/ 	.string	"Cuda compilation tools, release 13.0, V13.0.88"
        /*0030*/ 	.string	"Build cuda_13.0.r13.0/compiler.36424714_0"
        /*0030*/ 	.string	"-arch sm_100a -m 64 "



//--------------------- .note.nv.cuinfo           --------------------------
	.section	.note.nv.cuinfo,"",@"SHT_NOTE"
	.sectionflags	@"SHF_NOTE_NV_CUINFO"
        /*0018*/ 	.short	0x0002
        /*001a*/ 	.short	0x0064
        /*001c*/ 	.short	0x0082
	.zero		2


//--------------------- .nv.info                  --------------------------
	.section	.nv.info,"",@"SHT_CUDA_INFO"
	.align	4


	//----- nvinfo : EIATTR_REGCOUNT
	.align		4
        /*0000*/ 	.byte	0x04, 0x2f
        /*0002*/ 	.short	(.L_1 - .L_0)
	.align		4
.L_0:
        /*0004*/ 	.word	index@(_ZN17fastertransformer38transposeMatrix_COL32ToColMajor_kernelI7__half2EEvPT_PKS2_ii)
        /*0008*/ 	.word	0x0000000a


	//----- nvinfo : EIATTR_FRAME_SIZE
	.align		4
.L_1:
        /*000c*/ 	.byte	0x04, 0x11
        /*000e*/ 	.short	(.L_3 - .L_2)
	.align		4
.L_2:
        /*0010*/ 	.word	index@(_ZN17fastertransformer38transposeMatrix_COL32ToColMajor_kernelI7__half2EEvPT_PKS2_ii)
        /*0014*/ 	.word	0x00000000


	//----- nvinfo : EIATTR_REGCOUNT
	.align		4
.L_3:
        /*0018*/ 	.byte	0x04, 0x2f
        /*001a*/ 	.short	(.L_5 - .L_4)
	.align		4
.L_4:
        /*001c*/ 	.word	index@(_ZN17fastertransformer38transposeMatrix_colMajorToCOL32_kernelI7__half2EEvPT_PKS2_ii)
        /*0020*/ 	.word	0x0000000a


	//----- nvinfo : EIATTR_FRAME_SIZE
	.align		4
.L_5:
        /*0024*/ 	.byte	0x04, 0x11
        /*0026*/ 	.short	(.L_7 - .L_6)
	.align		4
.L_6:
        /*0028*/ 	.word	index@(_ZN17fastertransformer38transposeMatrix_colMajorToCOL32_kernelI7__half2EEvPT_PKS2_ii)
        /*002c*/ 	.word	0x00000000


	//----- nvinfo : EIATTR_REGCOUNT
	.align		4
.L_7:
        /*0030*/ 	.byte	0x04, 0x2f
        /*0032*/ 	.short	(.L_9 - .L_8)
	.align		4
.L_8:
        /*0034*/ 	.word	index@(_ZN17fastertransformer22rowMajorToCOL32_kernelEP5char4PKS0_ii)
        /*0038*/ 	.word	0x0000000a


	//----- nvinfo : EIATTR_FRAME_SIZE
	.align		4
.L_9:
        /*003c*/ 	.byte	0x04, 0x11
        /*003e*/ 	.short	(.L_11 - .L_10)
	.align		4
.L_10:
        /*0040*/ 	.word	index@(_ZN17fastertransformer22rowMajorToCOL32_kernelEP5char4PKS0_ii)
        /*0044*/ 	.word	0x00000000


	//----- nvinfo : EIATTR_REGCOUNT
	.align		4
.L_11:
        /*0048*/ 	.byte	0x04, 0x2f
        /*004a*/ 	.short	(.L_13 - .L_12)
	.align		4
.L_12:
        /*004c*/ 	.word	index@(_ZN17fastertransformer38transposeMatrix_COL32ToColMajor_kernelIfEEvPT_PKS1_ii)
        /*0050*/ 	.word	0x0000000a


	//----- nvinfo : EIATTR_FRAME_SIZE
	.align		4
.L_13:
        /*0054*/ 	.byte	0x04, 0x11
        /*0056*/ 	.short	(.L_15 - .L_14)
	.align		4
.L_14:
        /*0058*/ 	.word	index@(_ZN17fastertransformer38transposeMatrix_COL32ToColMajor_kernelIfEEvPT_PKS1_ii)
        /*005c*/ 	.word	0x00000000


	//----- nvinfo : EIATTR_REGCOUNT
	.align		4
.L_15:
        /*0060*/ 	.byte	0x04, 0x2f
        /*0062*/ 	.short	(.L_17 - .L_16)
	.align		4
.L_16:
        /*0064*/ 	.word	index@(_ZN17fastertransformer38transposeMatrix_COL32ToColMajor_kernelI6__halfEEvPT_PKS2_ii)
        /*0068*/ 	.word	0x0000000a


	//----- nvinfo : EIATTR_FRAME_SIZE
	.align		4
.L_17:
        /*006c*/ 	.byte	0x04, 0x11
        /*006e*/ 	.short	(.L_19 - .L_18)
	.align		4
.L_18:
        /*0070*/ 	.word	index@(_ZN17fastertransformer38transposeMatrix_COL32ToColMajor_kernelI6__halfEEvPT_PKS2_ii)
        /*0074*/ 	.word	0x00000000


	//----- nvinfo : EIATTR_REGCOUNT
	.align		4
.L_19:
        /*0078*/ 	.byte	0x04, 0x2f
        /*007a*/ 	.short	(.L_21 - .L_20)
	.align		4
.L_20:
        /*007c*/ 	.word	index@(_ZN17fastertransformer38transposeMatrix_COL32ToColMajor_kernelIaEEvPT_PKS1_ii)
        /*0080*/ 	.word	0x00000008


	//----- nvinfo : EIATTR_FRAME_SIZE
	.align		4
.L_21:
        /*0084*/ 	.byte	0x04, 0x11
        /*0086*/ 	.short	(.L_23 - .L_22)
	.align		4
.L_22:
        /*0088*/ 	.word	index@(_ZN17fastertransformer38transposeMatrix_COL32ToColMajor_kernelIaEEvPT_PKS1_ii)
        /*008c*/ 	.word	0x00000000


	//----- nvinfo : EIATTR_REGCOUNT
	.align		4
.L_23:
        /*0090*/ 	.byte	0x04, 0x2f
        /*0092*/ 	.short	(.L_25 - .L_24)
	.align		4
.L_24:
        /*0094*/ 	.word	index@(_ZN17fastertransformer38transposeMatrix_colMajorToCOL32_kernelIfEEvPT_PKS1_ii)
        /*0098*/ 	.word	0x0000000a


	//----- nvinfo : EIATTR_FRAME_SIZE
	.align		4
.L_25:
        /*009c*/ 	.byte	0x04, 0x11
        /*009e*/ 	.short	(.L_27 - .L_26)
	.align		4
.L_26:
        /*00a0*/ 	.word	index@(_ZN17fastertransformer38transposeMatrix_colMajorToCOL32_kernelIfEEvPT_PKS1_ii)
        /*00a4*/ 	.word	0x00000000


	//----- nvinfo : EIATTR_REGCOUNT
	.align		4
.L_27:
        /*00a8*/ 	.byte	0x04, 0x2f
        /*00aa*/ 	.short	(.L_29 - .L_28)
	.align		4
.L_28:
        /*00ac*/ 	.word	index@(_ZN17fastertransformer38transposeMatrix_colMajorToCOL32_kernelI6__halfEEvPT_PKS2_ii)
        /*00b0*/ 	.word	0x0000000a


	//----- nvinfo : EIATTR_FRAME_SIZE
	.align		4
.L_29:
        /*00b4*/ 	.byte	0x04, 0x11
        /*00b6*/ 	.short	(.L_31 - .L_30)
	.align		4
.L_30:
        /*00b8*/ 	.word	index@(_ZN17fastertransformer38transposeMatrix_colMajorToCOL32_kernelI6__halfEEvPT_PKS2_ii)
        /*00bc*/ 	.word	0x00000000


	//----- nvinfo : EIATTR_REGCOUNT
	.align		4
.L_31:
        /*00c0*/ 	.byte	0x04, 0x2f
        /*00c2*/ 	.short	(.L_33 - .L_32)
	.align		4
.L_32:
        /*00c4*/ 	.word	index@(_ZN17fastertransformer47transposeMatrix_colMajorToCOL32_quantize_kernelIfEEvP5char4PKT_iiPKf)
        /*00c8*/ 	.word	0x00000010


	//----- nvinfo : EIATTR_FRAME_SIZE
	.align		4
.L_33:
        /*00cc*/ 	.byte	0x04, 0x11
        /*00ce*/ 	.short	(.L_35 - .L_34)
	.align		4
.L_34:
        /*00d0*/ 	.word	index@(_ZN17fastertransformer47transposeMatrix_colMajorToCOL32_quantize_kernelIfEEvP5char4PKT_iiPKf)
        /*00d4*/ 	.word	0x00000000


	//----- nvinfo : EIATTR_REGCOUNT
	.align		4
.L_35:
        /*00d8*/ 	.byte	0x04, 0x2f
        /*00da*/ 	.short	(.L_37 - .L_36)
	.align		4
.L_36:
        /*00dc*/ 	.word	index@(_ZN17fastertransformer47transposeMatrix_colMajorToCOL32_quantize_kernelI6__halfEEvP5char4PKT_iiPKf)
        /*00e0*/ 	.word	0x00000010


	//----- nvinfo : EIATTR_FRAME_SIZE
	.align		4
.L_37:
        /*00e4*/ 	.byte	0x04, 0x11
        /*00e6*/ 	.short	(.L_39 - .L_38)
	.align		4
.L_38:
        /*00e8*/ 	.word	index@(_ZN17fastertransformer47transposeMatrix_colMajorToCOL32_quantize_kernelI6__halfEEvP5char4PKT_iiPKf)
        /*00ec*/ 	.word	0x00000000


	//----- nvinfo : EIATTR_MIN_STACK_SIZE
	.align		4
.L_39:
        /*00f0*/ 	.byte	0x04, 0x12
        /*00f2*/ 	.short	(.L_41 - .L_40)
	.align		4
.L_40:
        /*00f4*/ 	.word	index@(_ZN17fastertransformer47transposeMatrix_colMajorToCOL32_quantize_kernelI6__halfEEvP5char4PKT_iiPKf)
        /*00f8*/ 	.word	0x00000000


	//----- nvinfo : EIATTR_MIN_STACK_SIZE
	.align		4
.L_41:
        /*00fc*/ 	.byte	0x04, 0x12
        /*00fe*/ 	.short	(.L_43 - .L_42)
	.align		4
.L_42:
        /*0100*/ 	.word	index@(_ZN17fastertransformer47transposeMatrix_colMajorToCOL32_quantize_kernelIfEEvP5char4PKT_iiPKf)
        /*0104*/ 	.word	0x00000000


	//----- nvinfo : EIATTR_MIN_STACK_SIZE
	.align		4
.L_43:
        /*0108*/ 	.byte	0x04, 0x12
        /*010a*/ 	.short	(.L_45 - .L_44)
	.align		4
.L_44:
        /*010c*/ 	.word	index@(_ZN17fastertransformer38transposeMatrix_colMajorToCOL32_kernelI6__halfEEvPT_PKS2_ii)
        /*0110*/ 	.word	0x00000000


	//----- nvinfo : EIATTR_MIN_STACK_SIZE
	.align		4
.L_45:
        /*0114*/ 	.byte	0x04, 0x12
        /*0116*/ 	.short	(.L_47 - .L_46)
	.align		4
.L_46:
        /*0118*/ 	.word	index@(_ZN17fastertransformer38transposeMatrix_colMajorToCOL32_kernelIfEEvPT_PKS1_ii)
        /*011c*/ 	.word	0x00000000


	//----- nvinfo : EIATTR_MIN_STACK_SIZE
	.align		4
.L_47:
        /*0120*/ 	.byte	0x04, 0x12
        /*0122*/ 	.short	(.L_49 - .L_48)
	.align		4
.L_48:
        /*0124*/ 	.word	index@(_ZN17fastertransformer38transposeMatrix_COL32ToColMajor_kernelIaEEvPT_PKS1_ii)
        /*0128*/ 	.word	0x00000000


	//----- nvinfo : EIATTR_MIN_STACK_SIZE
	.align		4
.L_49:
        /*012c*/ 	.byte	0x04, 0x12
        /*012e*/ 	.short	(.L_51 - .L_50)
	.align		4
.L_50:
        /*0130*/ 	.word	index@(_ZN17fastertransformer38transposeMatrix_COL32ToColMajor_kernelI6__halfEEvPT_PKS2_ii)
        /*0134*/ 	.word	0x00000000


	//----- nvinfo : EIATTR_MIN_STACK_SIZE
	.align		4
.L_51:
        /*0138*/ 	.byte	0x04, 0x12
        /*013a*/ 	.short	(.L_53 - .L_52)
	.align		4
.L_52:
        /*013c*/ 	.word	index@(_ZN17fastertransformer38transposeMatrix_COL32ToColMajor_kernelIfEEvPT_PKS1_ii)
        /*0140*/ 	.word	0x00000000


	//----- nvinfo : EIATTR_MIN_STACK_SIZE
	.align		4
.L_53:
        /*0144*/ 	.byte	0x04, 0x12
        /*0146*/ 	.short	(.L_55 - .L_54)
	.align		4
.L_54:
        /*0148*/ 	.word	index@(_ZN17fastertransformer22rowMajorToCOL32_kernelEP5char4PKS0_ii)
        /*014c*/ 	.word	0x00000000


	//----- nvinfo : EIATTR_MIN_STACK_SIZE
	.align		4
.L_55:
        /*0150*/ 	.byte	0x04, 0x12
        /*0152*/ 	.short	(.L_57 - .L_56)
	.align		4
.L_56:
        /*0154*/ 	.word	index@(_ZN17fastertransformer38transposeMatrix_colMajorToCOL32_kernelI7__half2EEvPT_PKS2_ii)
        /*0158*/ 	.word	0x00000000


	//----- nvinfo : EIATTR_MIN_STACK_SIZE
	.align		4
.L_57:
        /*015c*/ 	.byte	0x04, 0x12
        /*015e*/ 	.short	(.L_59 - .L_58)
	.align		4
.L_58:
        /*0160*/ 	.word	index@(_ZN17fastertransformer38transposeMatrix_COL32ToColMajor_kernelI7__half2EEvPT_PKS2_ii)
        /*0164*/ 	.word	0x00000000
.L_59:


//--------------------- .nv.compat                --------------------------
	.section	.nv.compat,"",@"SHT_CUDA_COMPAT_INFO"
	.align	4
        /*0000*/ 	.byte	0x02, 0x09, 0x01, 0x00, 0x02, 0x02, 0x01, 0x00, 0x02, 0x05, 0x05, 0x00, 0x03, 0x07, 0x01, 0x01
        /*0010*/ 	.byte	0x02, 0x03, 0x00, 0x00, 0x02, 0x06, 0x01, 0x00, 0x04, 0x0b, 0x08, 0x00, 0x09, 0x00, 0x00, 0x00
        /*0020*/ 	.byte	0x00, 0x00, 0x00, 0x00


//--------------------- .nv.info._ZN17fastertransformer47transposeMatrix_colMajorToCOL32_quantize_kernelI6__halfEEvP5char4PKT_iiPKf --------------------------
	.section	.nv.info._ZN17fastertransformer47transposeMatrix_colMajorToCOL32_quantize_kernelI6__halfEEvP5char4PKT_iiPKf,"",@"SHT_CUDA_INFO"
	.sectionflags	@""
	.align	4


	//----- nvinfo : EIATTR_CUDA_API_VERSION
	.align		4
        /*0000*/ 	.byte	0x04, 0x37
        /*0002*/ 	.short	(.L_61 - .L_60)
.L_60:
        /*0004*/ 	.word	0x00000082


	//----- nvinfo : EIATTR_KPARAM_INFO
	.align		4
.L_61:
        /*0008*/ 	.byte	0x04, 0x17
        /*000a*/ 	.short	(.L_63 - .L_62)
.L_62:
        /*000c*/ 	.word	0x00000000
        /*0010*/ 	.short	0x0004
        /*0012*/ 	.short	0x0018
        /*0014*/ 	.byte	0x00, 0xf5, 0x21, 0x00


	//----- nvinfo : EIATTR_KPARAM_INFO
	.align		4
.L_63:
        /*0018*/ 	.byte	0x04, 0x17
        /*001a*/ 	.short	(.L_65 - .L_64)
.L_64:
        /*001c*/ 	.word	0x00000000
        /*0020*/ 	.short	0x0003
        /*0022*/ 	.short	0x0014
        /*0024*/ 	.byte	0x00, 0xf0, 0x11, 0x00


	//----- nvinfo : EIATTR_KPARAM_INFO
	.align		4
.L_65:
        /*0028*/ 	.byte	0x04, 0x17
        /*002a*/ 	.short	(.L_67 - .L_66)
.L_66:
        /*002c*/ 	.word	0x00000000
        /*0030*/ 	.short	0x0002
        /*0032*/ 	.short	0x0010
        /*0034*/ 	.byte	0x00, 0xf0, 0x11, 0x00


	//----- nvinfo : EIATTR_KPARAM_INFO
	.align		4
.L_67:
        /*0038*/ 	.byte	0x04, 0x17
        /*003a*/ 	.short	(.L_69 - .L_68)
.L_68:
        /*003c*/ 	.word	0x00000000
        /*0040*/ 	.short	0x0001
        /*0042*/ 	.short	0x0008
        /*0044*/ 	.byte	0x00, 0xf5, 0x21, 0x00


	//----- nvinfo : EIATTR_KPARAM_INFO
	.align		4
.L_69:
        /*0048*/ 	.byte	0x04, 0x17
        /*004a*/ 	.short	(.L_71 - .L_70)
.L_70:
        /*004c*/ 	.word	0x00000000
        /*0050*/ 	.short	0x0000
        /*0052*/ 	.short	0x0000
        /*0054*/ 	.byte	0x00, 0xf5, 0x21, 0x00


	//----- nvinfo : EIATTR_SPARSE_MMA_MASK
	.align		4
.L_71:
        /*0058*/ 	.byte	0x03, 0x50
        /*005a*/ 	.short	0x0000


	//----- nvinfo : EIATTR_MAXREG_COUNT
	.align		4
        /*005c*/ 	.byte	0x03, 0x1b
        /*005e*/ 	.short	0x00ff


	//----- nvinfo : EIATTR_MERCURY_ISA_VERSION
	.align		4
        /*0060*/ 	.byte	0x03, 0x5f
        /*0062*/ 	.short	0x0101


	//----- nvinfo : EIATTR_VRC_CTA_INIT_COUNT
	.align		4
        /*0064*/ 	.byte	0x02, 0x4a
	.zero		1
	.zero		1


	//----- nvinfo : EIATTR_EXIT_INSTR_OFFSETS
	.align		4
        /*0068*/ 	.byte	0x04, 0x1c
        /*006a*/ 	.short	(.L_73 - .L_72)


	//   ....[0]....
.L_72:
        /*006c*/ 	.word	0x000000d0


	//   ....[1]....
        /*0070*/ 	.word	0x00000320


	//----- nvinfo : EIATTR_CBANK_PARAM_SIZE
	.align		4
.L_73:
        /*0074*/ 	.byte	0x03, 0x19
        /*0076*/ 	.short	0x0020


	//----- nvinfo : EIATTR_PARAM_CBANK
	.align		4
        /*0078*/ 	.byte	0x04, 0x0a
        /*007a*/ 	.short	(.L_75 - .L_74)
	.align		4
.L_74:
        /*007c*/ 	.word	index@(.nv.constant0._ZN17fastertransformer47transposeMatrix_colMajorToCOL32_quantize_kernelI6__halfEEvP5char4PKT_iiPKf)
        /*0080*/ 	.short	0x0380
        /*0082*/ 	.short	0x0020


	//----- nvinfo : EIATTR_SW_WAR
	.align		4
.L_75:
        /*0084*/ 	.byte	0x04, 0x36
        /*0086*/ 	.short	(.L_77 - .L_76)
.L_76:
        /*0088*/ 	.word	0x00000008
.L_77:


//--------------------- .nv.info._ZN17fastertransformer47transposeMatrix_colMajorToCOL32_quantize_kernelIfEEvP5char4PKT_iiPKf --------------------------
	.section	.nv.info._ZN17fastertransformer47transposeMatrix_colMajorToCOL32_quantize_kernelIfEEvP5char4PKT_iiPKf,"",@"SHT_CUDA_INFO"
	.sectionflags	@""
	.align	4


	//----- nvinfo : EIATTR_CUDA_API_VERSION
	.align		4
        /*0000*/ 	.byte	0x04, 0x37
        /*0002*/ 	.short	(.L_79 - .L_78)
.L_78:
        /*0004*/ 	.word	0x00000082


	//----- nvinfo : EIATTR_KPARAM_INFO
	.align		4
.L_79:
        /*0008*/ 	.byte	0x04, 0x17
        /*000a*/ 	.short	(.L_81 - .L_80)
.L_80:
        /*000c*/ 	.word	0x00000000
        /*0010*/ 	.short	0x0004
        /*0012*/ 	.short	0x0018
        /*0014*/ 	.byte	0x00, 0xf5, 0x21, 0x00


	//----- nvinfo : EIATTR_KPARAM_INFO
	.align		4
.L_81:
        /*0018*/ 	.byte	0x04, 0x17
        /*001a*/ 	.short	(.L_83 - .L_82)
.L_82:
        /*001c*/ 	.word	0x00000000
        /*0020*/ 	.short	0x0003
        /*0022*/ 	.short	0x0014
        /*0024*/ 	.byte	0x00, 0xf0, 0x11, 0x00


	//----- nvinfo : EIATTR_KPARAM_INFO
	.align		4
.L_83:
        /*0028*/ 	.byte	0x04, 0x17
        /*002a*/ 	.short	(.L_85 - .L_84)
.L_84:
        /*002c*/ 	.word	0x00000000
        /*0030*/ 	.short	0x0002
        /*0032*/ 	.short	0x0010
        /*0034*/ 	.byte	0x00, 0xf0, 0x11, 0x00


	//----- nvinfo : EIATTR_KPARAM_INFO
	.align		4
.L_85:
        /*0038*/ 	.byte	0x04, 0x17
        /*003a*/ 	.short	(.L_87 - .L_86)
.L_86:
        /*003c*/ 	.word	0x00000000
        /*0040*/ 	.short	0x0001
        /*0042*/ 	.short	0x0008
        /*0044*/ 	.byte	0x00, 0xf5, 0x21, 0x00


	//----- nvinfo : EIATTR_KPARAM_INFO
	.align		4
.L_87:
        /*0048*/ 	.byte	0x04, 0x17
        /*004a*/ 	.short	(.L_89 - .L_88)
.L_88:
        /*004c*/ 	.word	0x00000000
        /*0050*/ 	.short	0x0000
        /*0052*/ 	.short	0x0000
        /*0054*/ 	.byte	0x00, 0xf5, 0x21, 0x00


	//----- nvinfo : EIATTR_SPARSE_MMA_MASK
	.align		4
.L_89:
        /*0058*/ 	.byte	0x03, 0x50
        /*005a*/ 	.short	0x0000


	//----- nvinfo : EIATTR_MAXREG_COUNT
	.align		4
        /*005c*/ 	.byte	0x03, 0x1b
        /*005e*/ 	.short	0x00ff


	//----- nvinfo : EIATTR_MERCURY_ISA_VERSION
	.align		4
        /*0060*/ 	.byte	0x03, 0x5f
        /*0062*/ 	.short	0x0101


	//----- nvinfo : EIATTR_VRC_CTA_INIT_COUNT
	.align		4
        /*0064*/ 	.byte	0x02, 0x4a
	.zero		1
	.zero		1


	//----- nvinfo : EIATTR_EXIT_INSTR_OFFSETS
	.align		4
        /*0068*/ 	.byte	0x04, 0x1c
        /*006a*/ 	.short	(.L_91 - .L_90)


	//   ....[0]....
.L_90:
        /*006c*/ 	.word	0x000000d0


	//   ....[1]....
        /*0070*/ 	.word	0x000002e0


	//----- nvinfo : EIATTR_CBANK_PARAM_SIZE
	.align		4
.L_91:
        /*0074*/ 	.byte	0x03, 0x19
        /*0076*/ 	.short	0x0020


	//----- nvinfo : EIATTR_PARAM_CBANK
	.align		4
        /*0078*/ 	.byte	0x04, 0x0a
        /*007a*/ 	.short	(.L_93 - .L_92)
	.align		4
.L_92:
        /*007c*/ 	.word	index@(.nv.constant0._ZN17fastertransformer47transposeMatrix_colMajorToCOL32_quantize_kernelIfEEvP5char4PKT_iiPKf)
        /*0080*/ 	.short	0x0380
        /*0082*/ 	.short	0x0020


	//----- nvinfo : EIATTR_SW_WAR
	.align		4
.L_93:
        /*0084*/ 	.byte	0x04, 0x36
        /*0086*/ 	.short	(.L_95 - .L_94)
.L_94:
        /*0088*/ 	.word	0x00000008
.L_95:


//--------------------- .nv.info._ZN17fastertransformer38transposeMatrix_colMajorToCOL32_kernelI6__halfEEvPT_PKS2_ii --------------------------
	.section	.nv.info._ZN17fastertransformer38transposeMatrix_colMajorToCOL32_kernelI6__halfEEvPT_PKS2_ii,"",@"SHT_CUDA_INFO"
	.sectionflags	@""
	.align	4


	//----- nvinfo : EIATTR_CUDA_API_VERSION
	.align		4
        /*0000*/ 	.byte	0x04, 0x37
        /*0002*/ 	.short	(.L_97 - .L_96)
.L_96:
        /*0004*/ 	.word	0x00000082


	//----- nvinfo : EIATTR_KPARAM_INFO
	.align		4
.L_97:
        /*0008*/ 	.byte	0x04, 0x17
        /*000a*/ 	.short	(.L_99 - .L_98)
.L_98:
        /*000c*/ 	.word	0x00000000
        /*0010*/ 	.short	0x0003
        /*0012*/ 	.short	0x0014
        /*0014*/ 	.byte	0x00, 0xf0, 0x11, 0x00


	//----- nvinfo : EIATTR_KPARAM_INFO
	.align		4
.L_99:
        /*0018*/ 	.byte	0x04, 0x17
        /*001a*/ 	.short	(.L_101 - .L_100)
.L_100:
        /*001c*/ 	.word	0x00000000
        /*0020*/ 	.short	0x0002
        /*0022*/ 	.short	0x0010
        /*0024*/ 	.byte	0x00, 0xf0, 0x11, 0x00


	//----- nvinfo : EIATTR_KPARAM_INFO
	.align		4
.L_101:
        /*0028*/ 	.byte	0x04, 0x17
        /*002a*/ 	.short	(.L_103 - .L_102)
.L_102:
        /*002c*/ 	.word	0x00000000
        /*0030*/ 	.short	0x0001
        /*0032*/ 	.short	0x0008
        /*0034*/ 	.byte	0x00, 0xf5, 0x21, 0x00


	//----- nvinfo : EIATTR_KPARAM_INFO
	.align		4
.L_103:
        /*0038*/ 	.byte	0x04, 0x17
        /*003a*/ 	.short	(.L_105 - .L_104)
.L_104:
        /*003c*/ 	.word	0x00000000
        /*0040*/ 	.short	0x0000
        /*0042*/ 	.short	0x0000
        /*0044*/ 	.byte	0x00, 0xf5, 0x21, 0x00


	//----- nvinfo : EIATTR_SPARSE_MMA_MASK
	.align		4
.L_105:
        /*0048*/ 	.byte	0x03, 0x50
        /*004a*/ 	.short	0x0000


	//----- nvinfo : EIATTR_MAXREG_COUNT
	.align		4
        /*004c*/ 	.byte	0x03, 0x1b
        /*004e*/ 	.short	0x00ff


	//----- nvinfo : EIATTR_MERCURY_ISA_VERSION
	.align		4
        /*0050*/ 	.byte	0x03, 0x5f
        /*0052*/ 	.short	0x0101


	//----- nvinfo : EIATTR_VRC_CTA_INIT_COUNT
	.align		4
        /*0054*/ 	.byte	0x02, 0x4a
	.zero		1
	.zero		1


	//----- nvinfo : EIATTR_EXIT_INSTR_OFFSETS
	.align		4
        /*0058*/ 	.byte	0x04, 0x1c
        /*005a*/ 	.short	(.L_107 - .L_106)


	//   ....[0]....
.L_106:
        /*005c*/ 	.word	0x000000c0


	//   ....[1]....
        /*0060*/ 	.word	0x000001d0


	//----- nvinfo : EIATTR_CBANK_PARAM_SIZE
	.align		4
.L_107:
        /*0064*/ 	.byte	0x03, 0x19
        /*0066*/ 	.short	0x0018


	//----- nvinfo : EIATTR_PARAM_CBANK
	.align		4
        /*0068*/ 	.byte	0x04, 0x0a
        /*006a*/ 	.short	(.L_109 - .L_108)
	.align		4
.L_108:
        /*006c*/ 	.word	index@(.nv.constant0._ZN17fastertransformer38transposeMatrix_colMajorToCOL32_kernelI6__halfEEvPT_PKS2_ii)
        /*0070*/ 	.short	0x0380
        /*0072*/ 	.short	0x0018


	//----- nvinfo : EIATTR_SW_WAR
	.align		4
.L_109:
        /*0074*/ 	.byte	0x04, 0x36
        /*0076*/ 	.short	(.L_111 - .L_110)
.L_110:
        /*0078*/ 	.word	0x00000008
.L_111:


//--------------------- .nv.info._ZN17fastertransformer38transposeMatrix_colMajorToCOL32_kernelIfEEvPT_PKS1_ii --------------------------
	.section	.nv.info._ZN17fastertransformer38transposeMatrix_colMajorToCOL32_kernelIfEEvPT_PKS1_ii,"",@"SHT_CUDA_INFO"
	.sectionflags	@""
	.align	4


	//----- nvinfo : EIATTR_CUDA_API_VERSION
	.align		4
        /*0000*/ 	.byte	0x04, 0x37
        /*0002*/ 	.short	(.L_113 - .L_112)
.L_112:
        /*0004*/ 	.word	0x00000082


	//----- nvinfo : EIATTR_KPARAM_INFO
	.align		4
.L_113:
        /*0008*/ 	.byte	0x04, 0x17
        /*000a*/ 	.short	(.L_115 - .L_114)
.L_114:
        /*000c*/ 	.word	0x00000000
        /*0010*/ 	.short	0x0003
        /*0012*/ 	.short	0x0014
        /*0014*/ 	.byte	0x00, 0xf0, 0x11, 0x00


	//----- nvinfo : EIATTR_KPARAM_INFO
	.align		4
.L_115:
        /*0018*/ 	.byte	0x04, 0x17
        /*001a*/ 	.short	(.L_117 - .L_116)
.L_116:
        /*001c*/ 	.word	0x00000000
        /*0020*/ 	.short	0x0002
        /*0022*/ 	.short	0x0010
        /*0024*/ 	.byte	0x00, 0xf0, 0x11, 0x00


	//----- nvinfo : EIATTR_KPARAM_INFO
	.align		4
.L_117:
        /*0028*/ 	.byte	0x04, 0x17
        /*002a*/ 	.short	(.L_119 - .L_118)
.L_118:
        /*002c*/ 	.word	0x00000000
        /*0030*/ 	.short	0x0001
        /*0032*/ 	.short	0x0008
        /*0034*/ 	.byte	0x00, 0xf5, 0x21, 0x00


	//----- nvinfo : EIATTR_KPARAM_INFO
	.align		4
.L_119:
        /*0038*/ 	.byte	0x04, 0x17
        /*003a*/ 	.short	(.L_121 - .L_120)
.L_120:
        /*003c*/ 	.word	0x00000000
        /*0040*/ 	.short	0x0000
        /*0042*/ 	.short	0x0000
        /*0044*/ 	.byte	0x00, 0xf5, 0x21, 0x00


	//----- nvinfo : EIATTR_SPARSE_MMA_MASK
	.align		4
.L_121:
        /*0048*/ 	.byte	0x03, 0x50
        /*004a*/ 	.short	0x0000


	//----- nvinfo : EIATTR_MAXREG_COUNT
	.align		4
        /*004c*/ 	.byte	0x03, 0x1b
        /*004e*/ 	.short	0x00ff


	//----- nvinfo : EIATTR_MERCURY_ISA_VERSION
	.align		4
        /*0050*/ 	.byte	0x03, 0x5f
        /*0052*/ 	.short	0x0101


	//----- nvinfo : EIATTR_VRC_CTA_INIT_COUNT
	.align		4
        /*0054*/ 	.byte	0x02, 0x4a
	.zero		1
	.zero		1


	//----- nvinfo : EIATTR_EXIT_INSTR_OFFSETS
	.align		4
        /*0058*/ 	.byte	0x04, 0x1c
        /*005a*/ 	.short	(.L_123 - .L_122)


	//   ....[0]....
.L_122:
        /*005c*/ 	.word	0x000000c0


	//   ....[1]....
        /*0060*/ 	.word	0x000001d0


	//----- nvinfo : EIATTR_CBANK_PARAM_SIZE
	.align		4
.L_123:
        /*0064*/ 	.byte	0x03, 0x19
        /*0066*/ 	.short	0x0018


	//----- nvinfo : EIATTR_PARAM_CBANK
	.align		4
        /*0068*/ 	.byte	0x04, 0x0a
        /*006a*/ 	.short	(.L_125 - .L_124)
	.align		4
.L_124:
        /*006c*/ 	.word	index@(.nv.constant0._ZN17fastertransformer38transposeMatrix_colMajorToCOL32_kernelIfEEvPT_PKS1_ii)
        /*0070*/ 	.short	0x0380
        /*0072*/ 	.short	0x0018


	//----- nvinfo : EIATTR_SW_WAR
	.align		4
.L_125:
        /*0074*/ 	.byte	0x04, 0x36
        /*0076*/ 	.short	(.L_127 - .L_126)
.L_126:
        /*0078*/ 	.word	0x00000008
.L_127:


//--------------------- .nv.info._ZN17fastertransformer38transposeMatrix_COL32ToColMajor_kernelIaEEvPT_PKS1_ii --------------------------
	.section	.nv.info._ZN17fastertransformer38transposeMatrix_COL32ToColMajor_kernelIaEEvPT_PKS1_ii,"",@"SHT_CUDA_INFO"
	.sectionflags	@""
	.align	4


	//----- nvinfo : EIATTR_CUDA_API_VERSION
	.align		4
        /*0000*/ 	.byte	0x04, 0x37
        /*0002*/ 	.short	(.L_129 - .L_128)
.L_128:
        /*0004*/ 	.word	0x00000082


	//----- nvinfo : EIATTR_KPARAM_INFO
	.align		4
.L_129:
        /*0008*/ 	.byte	0x04, 0x17
        /*000a*/ 	.short	(.L_131 - .L_130)
.L_130:
        /*000c*/ 	.word	0x00000000
        /*0010*/ 	.short	0x0003
        /*0012*/ 	.short	0x0014
        /*0014*/ 	.byte	0x00, 0xf0, 0x11, 0x00


	//----- nvinfo : EIATTR_KPARAM_INFO
	.align		4
.L_131:
        /*0018*/ 	.byte	0x04, 0x17
        /*001a*/ 	.short	(.L_133 - .L_132)
.L_132:
        /*001c*/ 	.word	0x00000000
        /*0020*/ 	.short	0x0002
        /*0022*/ 	.short	0x0010
        /*0024*/ 	.byte	0x00, 0xf0, 0x11, 0x00


	//----- nvinfo : EIATTR_KPARAM_INFO
	.align		4
.L_133:
        /*0028*/ 	.byte	0x04, 0x17
        /*002a*/ 	.short	(.L_135 - .L_134)
.L_134:
        /*002c*/ 	.word	0x00000000
        /*0030*/ 	.short	0x0001
        /*0032*/ 	.short	0x0008
        /*0034*/ 	.byte	0x00, 0xf5, 0x21, 0x00


	//----- nvinfo : EIATTR_KPARAM_INFO
	.align		4
.L_135:
        /*0038*/ 	.byte	0x04, 0x17
        /*003a*/ 	.short	(.L_137 - .L_136)
.L_136:
        /*003c*/ 	.word	0x00000000
        /*0040*/ 	.short	0x0000
        /*0042*/ 	.short	0x0000
        /*0044*/ 	.byte	0x00, 0xf5, 0x21, 0x00


	//----- nvinfo : EIATTR_SPARSE_MMA_MASK
	.align		4
.L_137:
        /*0048*/ 	.byte	0x03, 0x50
        /*004a*/ 	.short	0x0000


	//----- nvinfo : EIATTR_MAXREG_COUNT
	.align		4
        /*004c*/ 	.byte	0x03, 0x1b
        /*004e*/ 	.short	0x00ff


	//----- nvinfo : EIATTR_MERCURY_ISA_VERSION
	.align		4
        /*0050*/ 	.byte	0x03, 0x5f
        /*0052*/ 	.short	0x0101


	//----- nvinfo : EIATTR_VRC_CTA_INIT_COUNT
	.align		4
        /*0054*/ 	.byte	0x02, 0x4a
	.zero		1
	.zero		1


	//----- nvinfo : EIATTR_EXIT_INSTR_OFFSETS
	.align		4
        /*0058*/ 	.byte	0x04, 0x1c
        /*005a*/ 	.short	(.L_139 - .L_138)


	//   ....[0]....
.L_138:
        /*005c*/ 	.word	0x000000c0


	//   ....[1]....
        /*0060*/ 	.word	0x000001a0


	//----- nvinfo : EIATTR_CBANK_PARAM_SIZE
	.align		4
.L_139:
        /*0064*/ 	.byte	0x03, 0x19
        /*0066*/ 	.short	0x0018


	//----- nvinfo : EIATTR_PARAM_CBANK
	.align		4
        /*0068*/ 	.byte	0x04, 0x0a
        /*006a*/ 	.short	(.L_141 - .L_140)
	.align		4
.L_140:
        /*006c*/ 	.word	index@(.nv.constant0._ZN17fastertransformer38transposeMatrix_COL32ToColMajor_kernelIaEEvPT_PKS1_ii)
        /*0070*/ 	.short	0x0380
        /*0072*/ 	.short	0x0018


	//----- nvinfo : EIATTR_SW_WAR
	.align		4
.L_141:
        /*0074*/ 	.byte	0x04, 0x36
        /*0076*/ 	.short	(.L_143 - .L_142)
.L_142:
        /*0078*/ 	.word	0x00000008
.L_143:


//--------------------- .nv.info._ZN17fastertransformer38transposeMatrix_COL32ToColMajor_kernelI6__halfEEvPT_PKS2_ii --------------------------
	.section	.nv.info._ZN17fastertransformer38transposeMatrix_COL32ToColMajor_kernelI6__halfEEvPT_PKS2_ii,"",@"SHT_CUDA_INFO"
	.sectionflags	@""
	.align	4


	//----- nvinfo : EIATTR_CUDA_API_VERSION
	.align		4
        /*0000*/ 	.byte	0x04, 0x37
        /*0002*/ 	.short	(.L_145 - .L_144)
.L_144:
        /*0004*/ 	.word	0x00000082


	//----- nvinfo : EIATTR_KPARAM_INFO
	.align		4
.L_145:
        /*0008*/ 	.byte	0x04, 0x17
        /*000a*/ 	.short	(.L_147 - .L_146)
.L_146:
        /*000c*/ 	.word	0x00000000
        /*0010*/ 	.short	0x0003
        /*0012*/ 	.short	0x0014
        /*0014*/ 	.byte	0x00, 0xf0, 0x11, 0x00


	//----- nvinfo : EIATTR_KPARAM_INFO
	.align		4
.L_147:
        /*0018*/ 	.byte	0x04, 0x17
        /*001a*/ 	.short	(.L_149 - .L_148)
.L_148:
        /*001c*/ 	.word	0x00000000
        /*0020*/ 	.short	0x0002
        /*0022*/ 	.short	0x0010
        /*0024*/ 	.byte	0x00, 0xf0, 0x11, 0x00


	//----- nvinfo : EIATTR_KPARAM_INFO
	.align		4
.L_149:
        /*0028*/ 	.byte	0x04, 0x17
        /*002a*/ 	.short	(.L_151 - .L_150)
.L_150:
        /*002c*/ 	.word	0x00000000
        /*0030*/ 	.short	0x0001
        /*0032*/ 	.short	0x0008
        /*0034*/ 	.byte	0x00, 0xf5, 0x21, 0x00


	//----- nvinfo : EIATTR_KPARAM_INFO
	.align		4
.L_151:
        /*0038*/ 	.byte	0x04, 0x17
        /*003a*/ 	.short	(.L_153 - .L_152)
.L_152:
        /*003c*/ 	.word	0x00000000
        /*0040*/ 	.short	0x0000
        /*0042*/ 	.short	0x0000
        /*0044*/ 	.byte	0x00, 0xf5, 0x21, 0x00


	//----- nvinfo : EIATTR_SPARSE_MMA_MASK
	.align		4
.L_153:
        /*0048*/ 	.byte	0x03, 0x50
        /*004a*/ 	.short	0x0000


	//----- nvinfo : EIATTR_MAXREG_COUNT
	.align		4
        /*004c*/ 	.byte	0x03, 0x1b
        /*004e*/ 	.short	0x00ff


	//----- nvinfo : EIATTR_MERCURY_ISA_VERSION
	.align		4
        /*0050*/ 	.byte	0x03, 0x5f
        /*0052*/ 	.short	0x0101


	//----- nvinfo : EIATTR_VRC_CTA_INIT_COUNT
	.align		4
        /*0054*/ 	.byte	0x02, 0x4a
	.zero		1
	.zero		1


	//----- nvinfo : EIATTR_EXIT_INSTR_OFFSETS
	.align		4
        /*0058*/ 	.byte	0x04, 0x1c
        /*005a*/ 	.short	(.L_155 - .L_154)


	//   ....[0]....
.L_154:
        /*005c*/ 	.word	0x000000c0


	//   ....[1]....
        /*0060*/ 	.word	0x00000190


	//----- nvinfo : EIATTR_CBANK_PARAM_SIZE
	.align		4
.L_155:
        /*0064*/ 	.byte	0x03, 0x19
        /*0066*/ 	.short	0x0018


	//----- nvinfo : EIATTR_PARAM_CBANK
	.align		4
        /*0068*/ 	.byte	0x04, 0x0a
        /*006a*/ 	.short	(.L_157 - .L_156)
	.align		4
.L_156:
        /*006c*/ 	.word	index@(.nv.constant0._ZN17fastertransformer38transposeMatrix_COL32ToColMajor_kernelI6__halfEEvPT_PKS2_ii)
        /*0070*/ 	.short	0x0380
        /*0072*/ 	.short	0x0018


	//----- nvinfo : EIATTR_SW_WAR
	.align		4
.L_157:
        /*0074*/ 	.byte	0x04, 0x36
        /*0076*/ 	.short	(.L_159 - .L_158)
.L_158:
        /*0078*/ 	.word	0x00000008
.L_159:


//--------------------- .nv.info._ZN17fastertransformer38transposeMatrix_COL32ToColMajor_kernelIfEEvPT_PKS1_ii --------------------------
	.section	.nv.info._ZN17fastertransformer38transposeMatrix_COL32ToColMajor_kernelIfEEvPT_PKS1_ii,"",@"SHT_CUDA_INFO"
	.sectionflags	@""
	.align	4


	//----- nvinfo : EIATTR_CUDA_API_VERSION
	.align		4
        /*0000*/ 	.byte	0x04, 0x37
        /*0002*/ 	.short	(.L_161 - .L_160)
.L_160:
        /*0004*/ 	.word	0x00000082


	//----- nvinfo : EIATTR_KPARAM_INFO
	.align		4
.L_161:
        /*0008*/ 	.byte	0x04, 0x17
        /*000a*/ 	.short	(.L_163 - .L_162)
.L_162:
        /*000c*/ 	.word	0x00000000
        /*0010*/ 	.short	0x0003
        /*0012*/ 	.short	0x0014
        /*0014*/ 	.byte	0x00, 0xf0, 0x11, 0x00


	//----- nvinfo : EIATTR_KPARAM_INFO
	.align		4
.L_163:
        /*0018*/ 	.byte	0x04, 0x17
        /*001a*/ 	.short	(.L_165 - .L_164)
.L_164:
        /*001c*/ 	.word	0x00000000
        /*0020*/ 	.short	0x0002
        /*0022*/ 	.short	0x0010
        /*0024*/ 	.byte	0x00, 0xf0, 0x11, 0x00


	//----- nvinfo : EIATTR_KPARAM_INFO
	.align		4
.L_165:
        /*0028*/ 	.byte	0x04, 0x17
        /*002a*/ 	.short	(.L_167 - .L_166)
.L_166:
        /*002c*/ 	.word	0x00000000
        /*0030*/ 	.short	0x0001
        /*0032*/ 	.short	0x0008
        /*0034*/ 	.byte	0x00, 0xf5, 0x21, 0x00


	//----- nvinfo : EIATTR_KPARAM_INFO
	.align		4
.L_167:
        /*0038*/ 	.byte	0x04, 0x17
        /*003a*/ 	.short	(.L_169 - .L_168)
.L_168:
        /*003c*/ 	.word	0x00000000
        /*0040*/ 	.short	0x0000
        /*0042*/ 	.short	0x0000
        /*0044*/ 	.byte	0x00, 0xf5, 0x21, 0x00


	//----- nvinfo : EIATTR_SPARSE_MMA_MASK
	.align		4
.L_169:
        /*0048*/ 	.byte	0x03, 0x50
        /*004a*/ 	.short	0x0000


	//----- nvinfo : EIATTR_MAXREG_COUNT
	.align		4
        /*004c*/ 	.byte	0x03, 0x1b
        /*004e*/ 	.short	0x00ff


	//----- nvinfo : EIATTR_MERCURY_ISA_VERSION
	.align		4
        /*0050*/ 	.byte	0x03, 0x5f
        /*0052*/ 	.short	0x0101


	//----- nvinfo : EIATTR_VRC_CTA_INIT_COUNT
	.align		4
        /*0054*/ 	.byte	0x02, 0x4a
	.zero		1
	.zero		1


	//----- nvinfo : EIATTR_EXIT_INSTR_OFFSETS
	.align		4
        /*0058*/ 	.byte	0x04, 0x1c
        /*005a*/ 	.short	(.L_171 - .L_170)


	//   ....[0]....
.L_170:
        /*005c*/ 	.word	0x000000c0


	//   ....[1]....
        /*0060*/ 	.word	0x00000190


	//----- nvinfo : EIATTR_CBANK_PARAM_SIZE
	.align		4
.L_171:
        /*0064*/ 	.byte	0x03, 0x19
        /*0066*/ 	.short	0x0018


	//----- nvinfo : EIATTR_PARAM_CBANK
	.align		4
        /*0068*/ 	.byte	0x04, 0x0a
        /*006a*/ 	.short	(.L_173 - .L_172)
	.align		4
.L_172:
        /*006c*/ 	.word	index@(.nv.constant0._ZN17fastertransformer38transposeMatrix_COL32ToColMajor_kernelIfEEvPT_PKS1_ii)
        /*0070*/ 	.short	0x0380
        /*0072*/ 	.short	0x0018


	//----- nvinfo : EIATTR_SW_WAR
	.align		4
.L_173:
        /*0074*/ 	.byte	0x04, 0x36
        /*0076*/ 	.short	(.L_175 - .L_174)
.L_174:
        /*0078*/ 	.word	0x00000008
.L_175:


//--------------------- .nv.info._ZN17fastertransformer22rowMajorToCOL32_kernelEP5char4PKS0_ii --------------------------
	.section	.nv.info._ZN17fastertransformer22rowMajorToCOL32_kernelEP5char4PKS0_ii,"",@"SHT_CUDA_INFO"
	.sectionflags	@""
	.align	4


	//----- nvinfo : EIATTR_CUDA_API_VERSION
	.align		4
        /*0000*/ 	.byte	0x04, 0x37
        /*0002*/ 	.short	(.L_177 - .L_176)
.L_176:
        /*0004*/ 	.word	0x00000082


	//----- nvinfo : EIATTR_KPARAM_INFO
	.align		4
.L_177:
        /*0008*/ 	.byte	0x04, 0x17
        /*000a*/ 	.short	(.L_179 - .L_178)
.L_178:
        /*000c*/ 	.word	0x00000000
        /*0010*/ 	.short	0x0003
        /*0012*/ 	.short	0x0014
        /*0014*/ 	.byte	0x00, 0xf0, 0x11, 0x00


	//----- nvinfo : EIATTR_KPARAM_INFO
	.align		4
.L_179:
        /*0018*/ 	.byte	0x04, 0x17
        /*001a*/ 	.short	(.L_181 - .L_180)
.L_180:
        /*001c*/ 	.word	0x00000000
        /*0020*/ 	.short	0x0002
        /*0022*/ 	.short	0x0010
        /*0024*/ 	.byte	0x00, 0xf0, 0x11, 0x00


	//----- nvinfo : EIATTR_KPARAM_INFO
	.align		4
.L_181:
        /*0028*/ 	.byte	0x04, 0x17
        /*002a*/ 	.short	(.L_183 - .L_182)
.L_182:
        /*002c*/ 	.word	0x00000000
        /*0030*/ 	.short	0x0001
        /*0032*/ 	.short	0x0008
        /*0034*/ 	.byte	0x00, 0xf5, 0x21, 0x00


	//----- nvinfo : EIATTR_KPARAM_INFO
	.align		4
.L_183:
        /*0038*/ 	.byte	0x04, 0x17
        /*003a*/ 	.short	(.L_185 - .L_184)
.L_184:
        /*003c*/ 	.word	0x00000000
        /*0040*/ 	.short	0x0000
        /*0042*/ 	.short	0x0000
        /*0044*/ 	.byte	0x00, 0xf5, 0x21, 0x00


	//----- nvinfo : EIATTR_SPARSE_MMA_MASK
	.align		4
.L_185:
        /*0048*/ 	.byte	0x03, 0x50
        /*004a*/ 	.short	0x0000


	//----- nvinfo : EIATTR_MAXREG_COUNT
	.align		4
        /*004c*/ 	.byte	0x03, 0x1b
        /*004e*/ 	.short	0x00ff


	//----- nvinfo : EIATTR_MERCURY_ISA_VERSION
	.align		4
        /*0050*/ 	.byte	0x03, 0x5f
        /*0052*/ 	.short	0x0101


	//----- nvinfo : EIATTR_VRC_CTA_INIT_COUNT
	.align		4
        /*0054*/ 	.byte	0x02, 0x4a
	.zero		1
	.zero		1


	//----- nvinfo : EIATTR_EXIT_INSTR_OFFSETS
	.align		4
        /*0058*/ 	.byte	0x04, 0x1c
        /*005a*/ 	.short	(.L_187 - .L_186)


	//   ....[0]....
.L_186:
        /*005c*/ 	.word	0x000000d0


	//   ....[1]....
        /*0060*/ 	.word	0x00000260


	//----- nvinfo : EIATTR_CBANK_PARAM_SIZE
	.align		4
.L_187:
        /*0064*/ 	.byte	0x03, 0x19
        /*0066*/ 	.short	0x0018


	//----- nvinfo : EIATTR_PARAM_CBANK
	.align		4
        /*0068*/ 	.byte	0x04, 0x0a
        /*006a*/ 	.short	(.L_189 - .L_188)
	.align		4
.L_188:
        /*006c*/ 	.word	index@(.nv.constant0._ZN17fastertransformer22rowMajorToCOL32_kernelEP5char4PKS0_ii)
        /*0070*/ 	.short	0x0380
        /*0072*/ 	.short	0x0018


	//----- nvinfo : EIATTR_SW_WAR
	.align		4
.L_189:
        /*0074*/ 	.byte	0x04, 0x36
        /*0076*/ 	.short	(.L_191 - .L_190)
.L_190:
        /*0078*/ 	.word	0x00000008
.L_191:


//--------------------- .nv.info._ZN17fastertransformer38transposeMatrix_colMajorToCOL32_kernelI7__half2EEvPT_PKS2_ii --------------------------
	.section	.nv.info._ZN17fastertransformer38transposeMatrix_colMajorToCOL32_kernelI7__half2EEvPT_PKS2_ii,"",@"SHT_CUDA_INFO"
	.sectionflags	@""
	.align	4


	//----- nvinfo : EIATTR_CUDA_API_VERSION
	.align		4
        /*0000*/ 	.byte	0x04, 0x37
        /*0002*/ 	.short	(.L_193 - .L_192)
.L_192:
        /*0004*/ 	.word	0x00000082


	//----- nvinfo : EIATTR_KPARAM_INFO
	.align		4
.L_193:
        /*0008*/ 	.byte	0x04, 0x17
        /*000a*/ 	.short	(.L_195 - .L_194)
.L_194:
        /*000c*/ 	.word	0x00000000
        /*0010*/ 	.short	0x0003
        /*0012*/ 	.short	0x0014
        /*0014*/ 	.byte	0x00, 0xf0, 0x11, 0x00


	//----- nvinfo : EIATTR_KPARAM_INFO
	.align		4
.L_195:
        /*0018*/ 	.byte	0x04, 0x17
        /*001a*/ 	.short	(.L_197 - .L_196)
.L_196:
        /*001c*/ 	.word	0x00000000
        /*0020*/ 	.short	0x0002
        /*0022*/ 	.short	0x0010
        /*0024*/ 	.byte	0x00, 0xf0, 0x11, 0x00


	//----- nvinfo : EIATTR_KPARAM_INFO
	.align		4
.L_197:
        /*0028*/ 	.byte	0x04, 0x17
        /*002a*/ 	.short	(.L_199 - .L_198)
.L_198:
        /*002c*/ 	.word	0x00000000
        /*0030*/ 	.short	0x0001
        /*0032*/ 	.short	0x0008
        /*0034*/ 	.byte	0x00, 0xf5, 0x21, 0x00


	//----- nvinfo : EIATTR_KPARAM_INFO
	.align		4
.L_199:
        /*0038*/ 	.byte	0x04, 0x17
        /*003a*/ 	.short	(.L_201 - .L_200)
.L_200:
        /*003c*/ 	.word	0x00000000
        /*0040*/ 	.short	0x0000
        /*0042*/ 	.short	0x0000
        /*0044*/ 	.byte	0x00, 0xf5, 0x21, 0x00


	//----- nvinfo : EIATTR_SPARSE_MMA_MASK
	.align		4
.L_201:
        /*0048*/ 	.byte	0x03, 0x50
        /*004a*/ 	.short	0x0000


	//----- nvinfo : EIATTR_MAXREG_COUNT
	.align		4
        /*004c*/ 	.byte	0x03, 0x1b
        /*004e*/ 	.short	0x00ff


	//----- nvinfo : EIATTR_MERCURY_ISA_VERSION
	.align		4
        /*0050*/ 	.byte	0x03, 0x5f
        /*0052*/ 	.short	0x0101


	//----- nvinfo : EIATTR_VRC_CTA_INIT_COUNT
	.align		4
        /*0054*/ 	.byte	0x02, 0x4a
	.zero		1
	.zero		1


	//----- nvinfo : EIATTR_EXIT_INSTR_OFFSETS
	.align		4
        /*0058*/ 	.byte	0x04, 0x1c
        /*005a*/ 	.short	(.L_203 - .L_202)


	//   ....[0]....
.L_202:
        /*005c*/ 	.word	0x000000d0


	//   ....[1]....
        /*0060*/ 	.word	0x000001c0


	//----- nvinfo : EIATTR_CBANK_PARAM_SIZE
	.align		4
.L_203:
        /*0064*/ 	.byte	0x03, 0x19
        /*0066*/ 	.short	0x0018


	//----- nvinfo : EIATTR_PARAM_CBANK
	.align		4
        /*0068*/ 	.byte	0x04, 0x0a
        /*006a*/ 	.short	(.L_205 - .L_204)
	.align		4
.L_204:
        /*006c*/ 	.word	index@(.nv.constant0._ZN17fastertransformer38transposeMatrix_colMajorToCOL32_kernelI7__half2EEvPT_PKS2_ii)
        /*0070*/ 	.short	0x0380
        /*0072*/ 	.short	0x0018


	//----- nvinfo : EIATTR_SW_WAR
	.align		4
.L_205:
        /*0074*/ 	.byte	0x04, 0x36
        /*0076*/ 	.short	(.L_207 - .L_206)
.L_206:
        /*0078*/ 	.word	0x00000008
.L_207:


//--------------------- .nv.info._ZN17fastertransformer38transposeMatrix_COL32ToColMajor_kernelI7__half2EEvPT_PKS2_ii --------------------------
	.section	.nv.info._ZN17fastertransformer38transposeMatrix_COL32ToColMajor_kernelI7__half2EEvPT_PKS2_ii,"",@"SHT_CUDA_INFO"
	.sectionflags	@""
	.align	4


	//----- nvinfo : EIATTR_CUDA_API_VERSION
	.align		4
        /*0000*/ 	.byte	0x04, 0x37
        /*0002*/ 	.short	(.L_209 - .L_208)
.L_208:
        /*0004*/ 	.word	0x00000082


	//----- nvinfo : EIATTR_KPARAM_INFO
	.align		4
.L_209:
        /*0008*/ 	.byte	0x04, 0x17
        /*000a*/ 	.short	(.L_211 - .L_210)
.L_210:
        /*000c*/ 	.word	0x00000000
        /*0010*/ 	.short	0x0003
        /*0012*/ 	.short	0x0014
        /*0014*/ 	.byte	0x00, 0xf0, 0x11, 0x00


	//----- nvinfo : EIATTR_KPARAM_INFO
	.align		4
.L_211:
        /*0018*/ 	.byte	0x04, 0x17
        /*001a*/ 	.short	(.L_213 - .L_212)
.L_212:
        /*001c*/ 	.word	0x00000000
        /*0020*/ 	.short	0x0002
        /*0022*/ 	.short	0x0010
        /*0024*/ 	.byte	0x00, 0xf0, 0x11, 0x00


	//----- nvinfo : EIATTR_KPARAM_INFO
	.align		4
.L_213:
        /*0028*/ 	.byte	0x04, 0x17
        /*002a*/ 	.short	(.L_215 - .L_214)
.L_214:
        /*002c*/ 	.word	0x00000000
        /*0030*/ 	.short	0x0001
        /*0032*/ 	.short	0x0008
        /*0034*/ 	.byte	0x00, 0xf5, 0x21, 0x00


	//----- nvinfo : EIATTR_KPARAM_INFO
	.align		4
.L_215:
        /*0038*/ 	.byte	0x04, 0x17
        /*003a*/ 	.short	(.L_217 - .L_216)
.L_216:
        /*003c*/ 	.word	0x00000000
        /*0040*/ 	.short	0x0000
        /*0042*/ 	.short	0x0000
        /*0044*/ 	.byte	0x00, 0xf5, 0x21, 0x00


	//----- nvinfo : EIATTR_SPARSE_MMA_MASK
	.align		4
.L_217:
        /*0048*/ 	.byte	0x03, 0x50
        /*004a*/ 	.short	0x0000


	//----- nvinfo : EIATTR_MAXREG_COUNT
	.align		4
        /*004c*/ 	.byte	0x03, 0x1b
        /*004e*/ 	.short	0x00ff


	//----- nvinfo : EIATTR_MERCURY_ISA_VERSION
	.align		4
        /*0050*/ 	.byte	0x03, 0x5f
        /*0052*/ 	.short	0x0101


	//----- nvinfo : EIATTR_VRC_CTA_INIT_COUNT
	.align		4
        /*0054*/ 	.byte	0x02, 0x4a
	.zero		1
	.zero		1


	//----- nvinfo : EIATTR_EXIT_INSTR_OFFSETS
	.align		4
        /*0058*/ 	.byte	0x04, 0x1c
        /*005a*/ 	.short	(.L_219 - .L_218)


	//   ....[0]....
.L_218:
        /*005c*/ 	.word	0x000000d0


	//   ....[1]....
        /*0060*/ 	.word	0x000001c0


	//----- nvinfo : EIATTR_CBANK_PARAM_SIZE
	.align		4
.L_219:
        /*0064*/ 	.byte	0x03, 0x19
        /*0066*/ 	.short	0x0018


	//----- nvinfo : EIATTR_PARAM_CBANK
	.align		4
        /*0068*/ 	.byte	0x04, 0x0a
        /*006a*/ 	.short	(.L_221 - .L_220)
	.align		4
.L_220:
        /*006c*/ 	.word	index@(.nv.constant0._ZN17fastertransformer38transposeMatrix_COL32ToColMajor_kernelI7__half2EEvPT_PKS2_ii)
        /*0070*/ 	.short	0x0380
        /*0072*/ 	.short	0x0018


	//----- nvinfo : EIATTR_SW_WAR
	.align		4
.L_221:
        /*0074*/ 	.byte	0x04, 0x36
        /*0076*/ 	.short	(.L_223 - .L_222)
.L_222:
        /*0078*/ 	.word	0x00000008
.L_223:


//--------------------- .nv.callgraph             --------------------------
	.section	.nv.callgraph,"",@"SHT_CUDA_CALLGRAPH"
	.align	4
	.sectionentsize	8
	.align		4
        /*0000*/ 	.word	0x00000000
	.align		4
        /*0004*/ 	.word	0xffffffff
	.align		4
        /*0008*/ 	.word	0x00000000
	.align		4
        /*000c*/ 	.word	0xfffffffe
	.align		4
        /*0010*/ 	.word	0x00000000
	.align		4
        /*0014*/ 	.word	0xfffffffd
	.align		4
        /*0018*/ 	.word	0x00000000
	.align		4
        /*001c*/ 	.word	0xfffffffc


//--------------------- .text._ZN17fastertransformer47transposeMatrix_colMajorToCOL32_quantize_kernelI6__halfEEvP5char4PKT_iiPKf --------------------------
	.section	.text._ZN17fastertransformer47transposeMatrix_colMajorToCOL32_quantize_kernelI6__halfEEvP5char4PKT_iiPKf,"ax",@progbits
	.align	128
        .global         _ZN17fastertransformer47transposeMatrix_colMajorToCOL32_quantize_kernelI6__halfEEvP5char4PKT_iiPKf
        .type           _ZN17fastertransformer47transposeMatrix_colMajorToCOL32_quantize_kernelI6__halfEEvP5char4PKT_iiPKf,@function
        .size           _ZN17fastertransformer47transposeMatrix_colMajorToCOL32_quantize_kernelI6__halfEEvP5char4PKT_iiPKf,(.L_x_10 - _ZN17fastertransformer47transposeMatrix_colMajorToCOL32_quantize_kernelI6__halfEEvP5char4PKT_iiPKf)
        .other          _ZN17fastertransformer47transposeMatrix_colMajorToCOL32_quantize_kernelI6__halfEEvP5char4PKT_iiPKf,@"STO_CUDA_ENTRY STV_DEFAULT"
_ZN17fastertransformer47transposeMatrix_colMajorToCOL32_quantize_kernelI6__halfEEvP5char4PKT_iiPKf:
.text._ZN17fastertransformer47transposeMatrix_colMajorToCOL32_quantize_kernelI6__halfEEvP5char4PKT_iiPKf:
[----:B------:R-:W-:Y:S01]  /*0000*/  LDC R1, c[0x0][0x37c] ;  /* 0x0000df00ff017b82 */ /* 0x000fe20000000800 */
[----:B------:R-:W0:Y:S07]  /*0010*/  S2R R3, SR_TID.X ;  /* 0x0000000000037919 */ /* 0x000e2e0000002100 */
[----:B------:R-:W0:Y:S01]  /*0020*/  LDC R0, c[0x0][0x360] ;  /* 0x0000d800ff007b82 */ /* 0x000e220000000800 */
[----:B------:R-:W1:Y:S01]  /*0030*/  LDCU.64 UR6, c[0x0][0x390] ;  /* 0x00007200ff0677ac */ /* 0x000e620008000a00 */
[----:B------:R-:W2:Y:S06]  /*0040*/  S2R R5, SR_TID.Y ;  /* 0x0000000000057919 */ /* 0x000eac0000002200 */
[----:B------:R-:W0:Y:S08]  /*0050*/  S2UR UR4, SR_CTAID.X ;  /* 0x00000000000479c3 */ /* 0x000e300000002500 */
[----:B------:R-:W2:Y:S08]  /*0060*/  S2UR UR5, SR_CTAID.Y ;  /* 0x00000000000579c3 */ /* 0x000eb00000002600 */
[----:B------:R-:W2:Y:S01]  /*0070*/  LDC R6, c[0x0][0x364] ;  /* 0x0000d900ff067b82 */ /* 0x000ea20000000800 */
[----:B0-----:R-:W-:-:S04]  /*0080*/  IMAD R0, R0, UR4, R3 ;  /* 0x0000000400007c24 */ /* 0x001fc8000f8e0203 */
[----:B------:R-:W-:Y:S02]  /*0090*/  IMAD.SHL.U32 R0, R0, 0x4, RZ ;  /* 0x0000000400007824 */ /* 0x000fe400078e00ff */
[----:B--2---:R-:W-:-:S05]  /*00a0*/  IMAD R6, R6, UR5, R5 ;  /* 0x0000000506067c24 */ /* 0x004fca000f8e0205 */
[----:B-1----:R-:W-:-:S04]  /*00b0*/  ISETP.GE.AND P0, PT, R6, UR7, PT ;  /* 0x0000000706007c0c */ /* 0x002fc8000bf06270 */
[----:B------:R-:W-:-:S13]  /*00c0*/  ISETP.GE.OR P0, PT, R0, UR6, P0 ;  /* 0x0000000600007c0c */ /* 0x000fda0008706670 */
[----:B------:R-:W-:Y:S05]  /*00d0*/  @P0 EXIT ;  /* 0x000000000000094d */ /* 0x000fea0003800000 */
[----:B------:R-:W0:Y:S01]  /*00e0*/  LDCU.128 UR8, c[0x0][0x380] ;  /* 0x00007000ff0877ac */ /* 0x000e220008000c00 */
[----:B------:R-:W-:Y:S01]  /*00f0*/  IMAD R5, R6, UR6, RZ ;  /* 0x0000000606057c24 */ /* 0x000fe2000f8e02ff */
[----:B------:R-:W1:Y:S01]  /*0100*/  LDC.64 R2, c[0x0][0x398] ;  /* 0x0000e600ff027b82 */ /* 0x000e620000000a00 */
[----:B------:R-:W-:Y:S01]  /*0110*/  SHF.R.S32.HI R4, RZ, 0x1f, R0 ;  /* 0x0000001fff047819 */ /* 0x000fe20000011400 */
[----:B------:R-:W1:Y:S02]  /*0120*/  LDCU.64 UR4, c[0x0][0x358] ;  /* 0x00006b00ff0477ac */ /* 0x000e640008000a00 */
[----:B------:R-:W-:-:S04]  /*0130*/  IADD3 R7, P0, PT, R0, R5, RZ ;  /* 0x0000000500077210 */ /* 0x000fc80007f1e0ff */
[----:B------:R-:W-:Y:S02]  /*0140*/  LEA.HI.X.SX32 R8, R5, R4, 0x1, P0 ;  /* 0x0000000405087211 */ /* 0x000fe400000f0eff */
[----:B0-----:R-:W-:-:S04]  /*0150*/  LEA R4, P0, R7, UR10, 0x1 ;  /* 0x0000000a07047c11 */ /* 0x001fc8000f8008ff */
[----:B------:R-:W-:Y:S01]  /*0160*/  LEA.HI.X R5, R7, UR11, R8, 0x1, P0 ;  /* 0x0000000b07057c11 */ /* 0x000fe200080f0c08 */
[----:B-1----:R0:W2:Y:S04]  /*0170*/  LDG.E.CONSTANT R2, desc[UR4][R2.64] ;  /* 0x0000000402027981 */ /* 0x0020a8000c1e9900 */
[----:B------:R-:W3:Y:S04]  /*0180*/  LDG.E.U16.CONSTANT R7, desc[UR4][R4.64] ;  /* 0x0000000404077981 */ /* 0x000ee8000c1e9500 */
[----:B------:R-:W4:Y:S04]  /*0190*/  LDG.E.U16.CONSTANT R10, desc[UR4][R4.64+0x4] ;  /* 0x00000404040a7981 */ /* 0x000f28000c1e9500 */
[----:B------:R-:W5:Y:S04]  /*01a0*/  LDG.E.U16.CONSTANT R8, desc[UR4][R4.64+0x2] ;  /* 0x0000020404087981 */ /* 0x000f68000c1e9500 */
[----:B------:R-:W5:Y:S01]  /*01b0*/  LDG.E.U16.CONSTANT R12, desc[UR4][R4.64+0x6] ;  /* 0x00000604040c7981 */ /* 0x000f62000c1e9500 */
[----:B0-----:R-:W-:-:S02]  /*01c0*/  LOP3.LUT R3, R0, 0x1c, RZ, 0xc0, !PT ;  /* 0x0000001c00037812 */ /* 0x001fc400078ec0ff */
[----:B------:R-:W-:Y:S02]  /*01d0*/  LOP3.LUT R0, R0, 0xffffffe0, RZ, 0xc0, !PT ;  /* 0xffffffe000007812 */ /* 0x000fe400078ec0ff */
[----:B------:R-:W-:-:S05]  /*01e0*/  LEA R3, R6, R3, 0x5 ;  /* 0x0000000306037211 */ /* 0x000fca00078e28ff */
[----:B------:R-:W-:Y:S02]  /*01f0*/  IMAD R3, R0, UR7, R3 ;  /* 0x0000000700037c24 */ /* 0x000fe4000f8e0203 */
[----:B---3--:R-:W-:Y:S02]  /*0200*/  HADD2.F32 R7, -RZ, R7.H0_H0 ;  /* 0x20000007ff077230 */ /* 0x008fe40000004100 */
[----:B----4-:R-:W-:-:S03]  /*0210*/  HADD2.F32 R11, -RZ, R10.H0_H0 ;  /* 0x2000000aff0b7230 */ /* 0x010fc60000004100 */
[C---:B--2---:R-:W-:Y:S01]  /*0220*/  FMUL.FTZ R7, R2.reuse, R7 ;  /* 0x0000000702077220 */ /* 0x044fe20000410000 */
[----:B-----5:R-:W-:Y:S02]  /*0230*/  HADD2.F32 R9, -RZ, R8.H0_H0 ;  /* 0x20000008ff097230 */ /* 0x020fe40000004100 */
[C---:B------:R-:W-:Y:S01]  /*0240*/  FMUL.FTZ R11, R2.reuse, R11 ;  /* 0x0000000b020b7220 */ /* 0x040fe20000410000 */
[----:B------:R-:W-:Y:S02]  /*0250*/  HADD2.F32 R13, -RZ, R12.H0_H0 ;  /* 0x2000000cff0d7230 */ /* 0x000fe40000004100 */
[----:B------:R-:W-:-:S03]  /*0260*/  FMUL.FTZ R9, R2, R9 ;  /* 0x0000000902097220 */ /* 0x000fc60000410000 */
[----:B------:R-:W-:Y:S01]  /*0270*/  FMUL.FTZ R13, R2, R13 ;  /* 0x0000000d020d7220 */ /* 0x000fe20000410000 */
[----:B------:R-:W-:Y:S08]  /*0280*/  F2I.S8.NTZ R7, R7 ;  /* 0x0000000700077305 */ /* 0x000ff00000202100 */
[----:B------:R-:W0:Y:S08]  /*0290*/  F2I.S8.NTZ R8, R9 ;  /* 0x0000000900087305 */ /* 0x000e300000202100 */
[----:B------:R-:W-:Y:S08]  /*02a0*/  F2I.S8.NTZ R11, R11 ;  /* 0x0000000b000b7305 */ /* 0x000ff00000202100 */
[----:B------:R-:W1:Y:S01]  /*02b0*/  F2I.S8.NTZ R4, R13 ;  /* 0x0000000d00047305 */ /* 0x000e620000202100 */
[----:B------:R-:W-:-:S02]  /*02c0*/  IADD3 R2, P0, PT, R3, UR8, RZ ;  /* 0x0000000803027c10 */ /* 0x000fc4000ff1e0ff */
[----:B0-----:R-:W-:-:S03]  /*02d0*/  PRMT R7, R7, 0x3340, R8 ;  /* 0x0000334007077816 */ /* 0x001fc60000000008 */
[----:B------:R-:W-:Y:S01]  /*02e0*/  IMAD.X R3, RZ, RZ, UR9, P0 ;  /* 0x00000009ff037e24 */ /* 0x000fe200080e06ff */
[----:B-1----:R-:W-:-:S04]  /*02f0*/  PRMT R4, R11, 0x3340, R4 ;  /* 0x000033400b047816 */ /* 0x002fc80000000004 */
[----:B------:R-:W-:-:S05]  /*0300*/  PRMT R7, R7, 0x5410, R4 ;  /* 0x0000541007077816 */ /* 0x000fca0000000004 */
[----:B------:R-:W-:Y:S01]  /*0310*/  STG.E desc[UR4][R2.64], R7 ;  /* 0x0000000702007986 */ /* 0x000fe2000c101904 */
[----:B------:R-:W-:Y:S05]  /*0320*/  EXIT ;  /* 0x000000000000794d */ /* 0x000fea0003800000 */
.L_x_0:
[----:B------:R-:W-:-:S00]  /*0330*/  BRA `(.L_x_0) ;  /* 0xfffffffc00fc7947 */ /* 0x000fc0000383ffff */
[----:B------:R-:W-:-:S00]  /*0340*/  NOP ;  /* 0x0000000000007918 */ /* 0x000fc00000000000 */
        /* <DEDUP_REMOVED lines=11> */
.L_x_10:


//--------------------- .text._ZN17fastertransformer47transposeMatrix_colMajorToCOL32_quantize_kernelIfEEvP5char4PKT_iiPKf --------------------------
	.section	.text._ZN17fastertransformer47transposeMatrix_colMajorToCOL32_quantize_kernelIfEEvP5char4PKT_iiPKf,"ax",@progbits
	.align	128
        .global         _ZN17fastertransformer47transposeMatrix_colMajorToCOL32_quantize_kernelIfEEvP5char4PKT_iiPKf
        .type           _ZN17fastertransformer47transposeMatrix_colMajorToCOL32_quantize_kernelIfEEvP5char4PKT_iiPKf,@function
        .size           _ZN17fastertransformer47transposeMatrix_colMajorToCOL32_quantize_kernelIfEEvP5char4PKT_iiPKf,(.L_x_11 - _ZN17fastertransformer47transposeMatrix_colMajorToCOL32_quantize_kernelIfEEvP5char4PKT_iiPKf)
        .other          _ZN17fastertransformer47transposeMatrix_colMajorToCOL32_quantize_kernelIfEEvP5char4PKT_iiPKf,@"STO_CUDA_ENTRY STV_DEFAULT"
_ZN17fastertransformer47transposeMatrix_colMajorToCOL32_quantize_kernelIfEEvP5char4PKT_iiPKf:
.text._ZN17fastertransformer47transposeMatrix_colMajorToCOL32_quantize_kernelIfEEvP5char4PKT_iiPKf:
        /* <DEDUP_REMOVED lines=15> */
[----:B------:R-:W1:Y:S01]  /*00f0*/  LDC.64 R2, c[0x0][0x398] ;  /* 0x0000e600ff027b82 */ /* 0x000e620000000a00 */
[----:B------:R-:W-:Y:S01]  /*0100*/  IMAD R5, R6, UR6, RZ ;  /* 0x0000000606057c24 */ /* 0x000fe2000f8e02ff */
[----:B------:R-:W-:Y:S01]  /*0110*/  SHF.R.S32.HI R4, RZ, 0x1f, R0 ;  /* 0x0000001fff047819 */ /* 0x000fe20000011400 */
[----:B------:R-:W1:Y:S03]  /*0120*/  LDCU.64 UR4, c[0x0][0x358] ;  /* 0x00006b00ff0477ac */ /* 0x000e660008000a00 */
[----:B------:R-:W-:-:S04]  /*0130*/  IADD3 R7, P0, PT, R0, R5, RZ ;  /* 0x0000000500077210 */ /* 0x000fc80007f1e0ff */
[----:B------:R-:W-:Y:S02]  /*0140*/  LEA.HI.X.SX32 R8, R5, R4, 0x1, P0 ;  /* 0x0000000405087211 */ /* 0x000fe400000f0eff */
[----:B0-----:R-:W-:-:S04]  /*0150*/  LEA R4, P0, R7, UR10, 0x2 ;  /* 0x0000000a07047c11 */ /* 0x001fc8000f8010ff */
[----:B------:R-:W-:Y:S01]  /*0160*/  LEA.HI.X R5, R7, UR11, R8, 0x2, P0 ;  /* 0x0000000b07057c11 */ /* 0x000fe200080f1408 */
[----:B-1----:R0:W2:Y:S04]  /*0170*/  LDG.E.CONSTANT R2, desc[UR4][R2.64] ;  /* 0x0000000402027981 */ /* 0x0020a8000c1e9900 */
[----:B------:R-:W2:Y:S04]  /*0180*/  LDG.E.CONSTANT R7, desc[UR4][R4.64] ;  /* 0x0000000404077981 */ /* 0x000ea8000c1e9900 */
[----:B------:R-:W3:Y:S04]  /*0190*/  LDG.E.CONSTANT R11, desc[UR4][R4.64+0x8] ;  /* 0x00000804040b7981 */ /* 0x000ee8000c1e9900 */
[----:B------:R-:W4:Y:S04]  /*01a0*/  LDG.E.CONSTANT R9, desc[UR4][R4.64+0x4] ;  /* 0x0000040404097981 */ /* 0x000f28000c1e9900 */
[----:B------:R-:W5:Y:S01]  /*01b0*/  LDG.E.CONSTANT R13, desc[UR4][R4.64+0xc] ;  /* 0x00000c04040d7981 */ /* 0x000f62000c1e9900 */
[----:B0-----:R-:W-:-:S02]  /*01c0*/  LOP3.LUT R3, R0, 0x1c, RZ, 0xc0, !PT ;  /* 0x0000001c00037812 */ /* 0x001fc400078ec0ff */
[----:B------:R-:W-:-:S03]  /*01d0*/  LOP3.LUT R0, R0, 0xffffffe0, RZ, 0xc0, !PT ;  /* 0xffffffe000007812 */ /* 0x000fc600078ec0ff */
[----:B------:R-:W-:-:S04]  /*01e0*/  IMAD R3, R6, 0x20, R3 ;  /* 0x0000002006037824 */ /* 0x000fc800078e0203 */
[----:B------:R-:W-:Y:S02]  /*01f0*/  IMAD R3, R0, UR7, R3 ;  /* 0x0000000700037c24 */ /* 0x000fe4000f8e0203 */
[C---:B--2---:R-:W-:Y:S01]  /*0200*/  FMUL.FTZ R7, R2.reuse, R7 ;  /* 0x0000000702077220 */ /* 0x044fe20000410000 */
[C---:B---3--:R-:W-:Y:S01]  /*0210*/  FMUL.FTZ R11, R2.reuse, R11 ;  /* 0x0000000b020b7220 */ /* 0x048fe20000410000 */
[C---:B----4-:R-:W-:Y:S01]  /*0220*/  FMUL.FTZ R9, R2.reuse, R9 ;  /* 0x0000000902097220 */ /* 0x050fe20000410000 */
[----:B-----5:R-:W-:-:S03]  /*0230*/  FMUL.FTZ R13, R2, R13 ;  /* 0x0000000d020d7220 */ /* 0x020fc60000410000 */
        /* <DEDUP_REMOVED lines=11> */
.L_x_1:
        /* <DEDUP_REMOVED lines=9> */
.L_x_11:


//--------------------- .text._ZN17fastertransformer38transposeMatrix_colMajorToCOL32_kernelI6__halfEEvPT_PKS2_ii --------------------------
	.section	.text._ZN17fastertransformer38transposeMatrix_colMajorToCOL32_kernelI6__halfEEvPT_PKS2_ii,"ax",@progbits
	.align	128
        .global         _ZN17fastertransformer38transposeMatrix_colMajorToCOL32_kernelI6__halfEEvPT_PKS2_ii
        .type           _ZN17fastertransformer38transposeMatrix_colMajorToCOL32_kernelI6__halfEEvPT_PKS2_ii,@function
        .size           _ZN17fastertransformer38transposeMatrix_colMajorToCOL32_kernelI6__halfEEvPT_PKS2_ii,(.L_x_12 - _ZN17fastertransformer38transposeMatrix_colMajorToCOL32_kernelI6__halfEEvPT_PKS2_ii)
        .other          _ZN17fastertransformer38transposeMatrix_colMajorToCOL32_kernelI6__halfEEvPT_PKS2_ii,@"STO_CUDA_ENTRY STV_DEFAULT"
_ZN17fastertransformer38transposeMatrix_colMajorToCOL32_kernelI6__halfEEvPT_PKS2_ii:
.text._ZN17fastertransformer38transposeMatrix_colMajorToCOL32_kernelI6__halfEEvPT_PKS2_ii:
[----:B------:R-:W-:Y:S01]  /*0000*/  LDC R1, c[0x0][0x37c] ;  /* 0x0000df00ff017b82 */ /* 0x000fe20000000800 */
[----:B------:R-:W0:Y:S07]  /*0010*/  S2R R5, SR_TID.Y ;  /* 0x0000000000057919 */ /* 0x000e2e0000002200 */
[----:B------:R-:W1:Y:S01]  /*0020*/  LDC R0, c[0x0][0x360] ;  /* 0x0000d800ff007b82 */ /* 0x000e620000000800 */
[----:B------:R-:W2:Y:S01]  /*0030*/  LDCU.64 UR6, c[0x0][0x390] ;  /* 0x00007200ff0677ac */ /* 0x000ea20008000a00 */
[----:B------:R-:W1:Y:S06]  /*0040*/  S2R R3, SR_TID.X ;  /* 0x0000000000037919 */ /* 0x000e6c0000002100 */
[----:B------:R-:W0:Y:S08]  /*0050*/  S2UR UR5, SR_CTAID.Y ;  /* 0x00000000000579c3 */ /* 0x000e300000002600 */
[----:B------:R-:W0:Y:S08]  /*0060*/  LDC R6, c[0x0][0x364] ;  /* 0x0000d900ff067b82 */ /* 0x000e300000000800 */
[----:B------:R-:W1:Y:S01]  /*0070*/  S2UR UR4, SR_CTAID.X ;  /* 0x00000000000479c3 */ /* 0x000e620000002500 */
[----:B0-----:R-:W-:-:S05]  /*0080*/  IMAD R6, R6, UR5, R5 ;  /* 0x0000000506067c24 */ /* 0x001fca000f8e0205 */
[----:B--2---:R-:W-:Y:S01]  /*0090*/  ISETP.GE.AND P0, PT, R6, UR7, PT ;  /* 0x0000000706007c0c */ /* 0x004fe2000bf06270 */
[----:B-1----:R-:W-:-:S05]  /*00a0*/  IMAD R0, R0, UR4, R3 ;  /* 0x0000000400007c24 */ /* 0x002fca000f8e0203 */
[----:B------:R-:W-:-:S13]  /*00b0*/  ISETP.GE.OR P0, PT, R0, UR6, P0 ;  /* 0x0000000600007c0c */ /* 0x000fda0008706670 */
[----:B------:R-:W-:Y:S05]  /*00c0*/  @P0 EXIT ;  /* 0x000000000000094d */ /* 0x000fea0003800000 */
[----:B------:R-:W0:Y:S01]  /*00d0*/  LDCU.64 UR8, c[0x0][0x388] ;  /* 0x00007100ff0877ac */ /* 0x000e220008000a00 */
[----:B------:R-:W-:Y:S01]  /*00e0*/  IMAD R3, R6, UR6, RZ ;  /* 0x0000000606037c24 */ /* 0x000fe2000f8e02ff */
[----:B------:R-:W-:Y:S01]  /*00f0*/  SHF.R.S32.HI R2, RZ, 0x1f, R0 ;  /* 0x0000001fff027819 */ /* 0x000fe20000011400 */
[----:B------:R-:W1:Y:S03]  /*0100*/  LDCU.64 UR4, c[0x0][0x358] ;  /* 0x00006b00ff0477ac */ /* 0x000e660008000a00 */
[----:B------:R-:W-:-:S04]  /*0110*/  IADD3 R5, P0, PT, R0, R3, RZ ;  /* 0x0000000300057210 */ /* 0x000fc80007f1e0ff */
[----:B------:R-:W-:Y:S02]  /*0120*/  LEA.HI.X.SX32 R2, R3, R2, 0x1, P0 ;  /* 0x0000000203027211 */ /* 0x000fe400000f0eff */
[----:B0-----:R-:W-:-:S04]  /*0130*/  LEA R4, P0, R5, UR8, 0x1 ;  /* 0x0000000805047c11 */ /* 0x001fc8000f8008ff */
[----:B------:R-:W-:Y:S02]  /*0140*/  LEA.HI.X R5, R5, UR9, R2, 0x1, P0 ;  /* 0x0000000905057c11 */ /* 0x000fe400080f0c02 */
[----:B------:R-:W0:Y:S04]  /*0150*/  LDC.64 R2, c[0x0][0x380] ;  /* 0x0000e000ff027b82 */ /* 0x000e280000000a00 */
[----:B-1----:R-:W2:Y:S01]  /*0160*/  LDG.E.U16.CONSTANT R5, desc[UR4][R4.64] ;  /* 0x0000000404057981 */ /* 0x002ea2000c1e9500 */
[C---:B------:R-:W-:Y:S02]  /*0170*/  LOP3.LUT R7, R0.reuse, 0x1f, RZ, 0xc0, !PT ;  /* 0x0000001f00077812 */ /* 0x040fe400078ec0ff */
[----:B------:R-:W-:-:S03]  /*0180*/  LOP3.LUT R0, R0, 0xffffffe0, RZ, 0xc0, !PT ;  /* 0xffffffe000007812 */ /* 0x000fc600078ec0ff */
[----:B------:R-:W-:-:S04]  /*0190*/  IMAD R7, R6, 0x20, R7 ;  /* 0x0000002006077824 */ /* 0x000fc800078e0207 */
[----:B------:R-:W-:-:S04]  /*01a0*/  IMAD R7, R0, UR7, R7 ;  /* 0x0000000700077c24 */ /* 0x000fc8000f8e0207 */
[----:B0-----:R-:W-:-:S05]  /*01b0*/  IMAD.WIDE.U32 R2, R7, 0x2, R2 ;  /* 0x0000000207027825 */ /* 0x001fca00078e0002 */
[----:B--2---:R-:W-:Y:S01]  /*01c0*/  STG.E.U16 desc[UR4][R2.64], R5 ;  /* 0x0000000502007986 */ /* 0x004fe2000c101504 */
[----:B------:R-:W-:Y:S05]  /*01d0*/  EXIT ;  /* 0x000000000000794d */ /* 0x000fea0003800000 */
.L_x_2:
        /* <DEDUP_REMOVED lines=10> */
.L_x_12:


//--------------------- .text._ZN17fastertransformer38transposeMatrix_colMajorToCOL32_kernelIfEEvPT_PKS1_ii --------------------------
	.section	.text._ZN17fastertransformer38transposeMatrix_colMajorToCOL32_kernelIfEEvPT_PKS1_ii,"ax",@progbits
	.align	128
        .global         _ZN17fastertransformer38transposeMatrix_colMajorToCOL32_kernelIfEEvPT_PKS1_ii
        .type           _ZN17fastertransformer38transposeMatrix_colMajorToCOL32_kernelIfEEvPT_PKS1_ii,@function
        .size           _ZN17fastertransformer38transposeMatrix_colMajorToCOL32_kernelIfEEvPT_PKS1_ii,(.L_x_13 - _ZN17fastertransformer38transposeMatrix_colMajorToCOL32_kernelIfEEvPT_PKS1_ii)
        .other          _ZN17fastertransformer38transposeMatrix_colMajorToCOL32_kernelIfEEvPT_PKS1_ii,@"STO_CUDA_ENTRY STV_DEFAULT"
_ZN17fastertransformer38transposeMatrix_colMajorToCOL32_kernelIfEEvPT_PKS1_ii:
.text._ZN17fastertransformer38transposeMatrix_colMajorToCOL32_kernelIfEEvPT_PKS1_ii:
        /* <DEDUP_REMOVED lines=22> */
[----:B-1----:R-:W2:Y:S01]  /*0160*/  LDG.E.CONSTANT R5, desc[UR4][R4.64] ;  /* 0x0000000404057981 */ /* 0x002ea2000c1e9900 */
[C---:B------:R-:W-:Y:S02]  /*0170*/  LOP3.LUT R7, R0.reuse, 0x1f, RZ, 0xc0, !PT ;  /* 0x0000001f00077812 */ /* 0x040fe400078ec0ff */
[----:B------:R-:W-:-:S03]  /*0180*/  LOP3.LUT R0, R0, 0xffffffe0, RZ, 0xc0, !PT ;  /* 0xffffffe000007812 */ /* 0x000fc600078ec0ff */
[----:B------:R-:W-:-:S04]  /*0190*/  IMAD R7, R6, 0x20, R7 ;  /* 0x0000002006077824 */ /* 0x000fc800078e0207 */
[----:B------:R-:W-:-:S04]  /*01a0*/  IMAD R7, R0, UR7, R7 ;  /* 0x0000000700077c24 */ /* 0x000fc8000f8e0207 */
[----:B0-----:R-:W-:-:S05]  /*01b0*/  IMAD.WIDE.U32 R2, R7, 0x4, R2 ;  /* 0x0000000407027825 */ /* 0x001fca00078e0002 */
[----:B--2---:R-:W-:Y:S01]  /*01c0*/  STG.E desc[UR4][R2.64], R5 ;  /* 0x0000000502007986 */ /* 0x004fe2000c101904 */
[----:B------:R-:W-:Y:S05]  /*01d0*/  EXIT ;  /* 0x000000000000794d */ /* 0x000fea0003800000 */
.L_x_3:
        /* <DEDUP_REMOVED lines=10> */
.L_x_13:


//--------------------- .text._ZN17fastertransformer38transposeMatrix_COL32ToColMajor_kernelIaEEvPT_PKS1_ii --------------------------
	.section	.text._ZN17fastertransformer38transposeMatrix_COL32ToColMajor_kernelIaEEvPT_PKS1_ii,"ax",@progbits
	.align	128
        .global         _ZN17fastertransformer38transposeMatrix_COL32ToColMajor_kernelIaEEvPT_PKS1_ii
        .type           _ZN17fastertransformer38transposeMatrix_COL32ToColMajor_kernelIaEEvPT_PKS1_ii,@function
        .size           _ZN17fastertransformer38transposeMatrix_COL32ToColMajor_kernelIaEEvPT_PKS1_ii,(.L_x_14 - _ZN17fastertransformer38transposeMatrix_COL32ToColMajor_kernelIaEEvPT_PKS1_ii)
        .other          _ZN17fastertransformer38transposeMatrix_COL32ToColMajor_kernelIaEEvPT_PKS1_ii,@"STO_CUDA_ENTRY STV_DEFAULT"
_ZN17fastertransformer38transposeMatrix_COL32ToColMajor_kernelIaEEvPT_PKS1_ii:
.text._ZN17fastertransformer38transposeMatrix_COL32ToColMajor_kernelIaEEvPT_PKS1_ii:
        /* <DEDUP_REMOVED lines=13> */
[----:B------:R-:W0:Y:S01]  /*00d0*/  LDCU.128 UR8, c[0x0][0x380] ;  /* 0x00007000ff0877ac */ /* 0x000e220008000c00 */
[C---:B------:R-:W-:Y:S02]  /*00e0*/  LOP3.LUT R4, R0.reuse, 0x1f, RZ, 0xc0, !PT ;  /* 0x0000001f00047812 */ /* 0x040fe400078ec0ff */
[----:B------:R-:W-:Y:S01]  /*00f0*/  LOP3.LUT R2, R0, 0xffffffe0, RZ, 0xc0, !PT ;  /* 0xffffffe000027812 */ /* 0x000fe200078ec0ff */
[----:B------:R-:W1:Y:S02]  /*0100*/  LDCU.64 UR4, c[0x0][0x358] ;  /* 0x00006b00ff0477ac */ /* 0x000e640008000a00 */
[----:B------:R-:W-:-:S04]  /*0110*/  IMAD R3, R5, 0x20, R4 ;  /* 0x0000002005037824 */ /* 0x000fc800078e0204 */
[----:B------:R-:W-:-:S05]  /*0120*/  IMAD R2, R2, UR6, R3 ;  /* 0x0000000602027c24 */ /* 0x000fca000f8e0203 */
[----:B0-----:R-:W-:-:S05]  /*0130*/  IADD3 R2, P0, PT, R2, UR10, RZ ;  /* 0x0000000a02027c10 */ /* 0x001fca000ff1e0ff */
[----:B------:R-:W-:-:S06]  /*0140*/  IMAD.X R3, RZ, RZ, UR11, P0 ;  /* 0x0000000bff037e24 */ /* 0x000fcc00080e06ff */
[----:B-1----:R-:W2:Y:S01]  /*0150*/  LDG.E.S8.CONSTANT R3, desc[UR4][R2.64] ;  /* 0x0000000402037981 */ /* 0x002ea2000c1e9300 */
[----:B------:R-:W-:-:S05]  /*0160*/  IMAD R0, R5, UR7, R0 ;  /* 0x0000000705007c24 */ /* 0x000fca000f8e0200 */
[----:B------:R-:W-:-:S04]  /*0170*/  IADD3 R4, P0, PT, R0, UR8, RZ ;  /* 0x0000000800047c10 */ /* 0x000fc8000ff1e0ff */
[----:B------:R-:W-:-:S05]  /*0180*/  LEA.HI.X.SX32 R5, R0, UR9, 0x1, P0 ;  /* 0x0000000900057c11 */ /* 0x000fca00080f0eff */
[----:B--2---:R-:W-:Y:S01]  /*0190*/  STG.E.U8 desc[UR4][R4.64], R3 ;  /* 0x0000000304007986 */ /* 0x004fe2000c101104 */
[----:B------:R-:W-:Y:S05]  /*01a0*/  EXIT ;  /* 0x000000000000794d */ /* 0x000fea0003800000 */
.L_x_4:
        /* <DEDUP_REMOVED lines=13> */
.L_x_14:


//--------------------- .text._ZN17fastertransformer38transposeMatrix_COL32ToColMajor_kernelI6__halfEEvPT_PKS2_ii --------------------------
	.section	.text._ZN17fastertransformer38transposeMatrix_COL32ToColMajor_kernelI6__halfEEvPT_PKS2_ii,"ax",@progbits
	.align	128
        .global         _ZN17fastertransformer38transposeMatrix_COL32ToColMajor_kernelI6__halfEEvPT_PKS2_ii
        .type           _ZN17fastertransformer38transposeMatrix_COL32ToColMajor_kernelI6__halfEEvPT_PKS2_ii,@function
        .size           _ZN17fastertransformer38transposeMatrix_COL32ToColMajor_kernelI6__halfEEvPT_PKS2_ii,(.L_x_15 - _ZN17fastertransformer38transposeMatrix_COL32ToColMajor_kernelI6__halfEEvPT_PKS2_ii)
        .other          _ZN17fastertransformer38transposeMatrix_COL32ToColMajor_kernelI6__halfEEvPT_PKS2_ii,@"STO_CUDA_ENTRY STV_DEFAULT"
_ZN17fastertransformer38transposeMatrix_COL32ToColMajor_kernelI6__halfEEvPT_PKS2_ii:
.text._ZN17fastertransformer38transposeMatrix_COL32ToColMajor_kernelI6__halfEEvPT_PKS2_ii:
        /* <DEDUP_REMOVED lines=13> */
[----:B------:R-:W0:Y:S01]  /*00d0*/  LDC.64 R2, c[0x0][0x388] ;  /* 0x0000e200ff027b82 */ /* 0x000e220000000a00 */
[C---:B------:R-:W-:Y:S01]  /*00e0*/  LOP3.LUT R6, R0.reuse, 0x1f, RZ, 0xc0, !PT ;  /* 0x0000001f00067812 */ /* 0x040fe200078ec0ff */
[----:B------:R-:W1:Y:S01]  /*00f0*/  LDCU.64 UR4, c[0x0][0x358] ;  /* 0x00006b00ff0477ac */ /* 0x000e620008000a00 */
[----:B------:R-:W-:Y:S02]  /*0100*/  LOP3.LUT R4, R0, 0xffffffe0, RZ, 0xc0, !PT ;  /* 0xffffffe000047812 */ /* 0x000fe400078ec0ff */
[----:B------:R-:W-:-:S05]  /*0110*/  LEA R5, R7, R6, 0x5 ;  /* 0x0000000607057211 */ /* 0x000fca00078e28ff */
[----:B------:R-:W-:-:S04]  /*0120*/  IMAD R5, R4, UR6, R5 ;  /* 0x0000000604057c24 */ /* 0x000fc8000f8e0205 */
[----:B0-----:R-:W-:Y:S02]  /*0130*/  IMAD.WIDE.U32 R2, R5, 0x2, R2 ;  /* 0x0000000205027825 */ /* 0x001fe400078e0002 */
[----:B------:R-:W0:Y:S04]  /*0140*/  LDC.64 R4, c[0x0][0x380] ;  /* 0x0000e000ff047b82 */ /* 0x000e280000000a00 */
[----:B-1----:R-:W2:Y:S01]  /*0150*/  LDG.E.U16.CONSTANT R3, desc[UR4][R2.64] ;  /* 0x0000000402037981 */ /* 0x002ea2000c1e9500 */
[----:B------:R-:W-:-:S04]  /*0160*/  IMAD R7, R7, UR7, R0 ;  /* 0x0000000707077c24 */ /* 0x000fc8000f8e0200 */
[----:B0-----:R-:W-:-:S05]  /*0170*/  IMAD.WIDE R4, R7, 0x2, R4 ;  /* 0x0000000207047825 */ /* 0x001fca00078e0204 */
[----:B--2---:R-:W-:Y:S01]  /*0180*/  STG.E.U16 desc[UR4][R4.64], R3 ;  /* 0x0000000304007986 */ /* 0x004fe2000c101504 */
[----:B------:R-:W-:Y:S05]  /*0190*/  EXIT ;  /* 0x000000000000794d */ /* 0x000fea0003800000 */
.L_x_5:
        /* <DEDUP_REMOVED lines=14> */
.L_x_15:


//--------------------- .text._ZN17fastertransformer38transposeMatrix_COL32ToColMajor_kernelIfEEvPT_PKS1_ii --------------------------
	.section	.text._ZN17fastertransformer38transposeMatrix_COL32ToColMajor_kernelIfEEvPT_PKS1_ii,"ax",@progbits
	.align	128
        .global         _ZN17fastertransformer38transposeMatrix_COL32ToColMajor_kernelIfEEvPT_PKS1_ii
        .type           _ZN17fastertransformer38transposeMatrix_COL32ToColMajor_kernelIfEEvPT_PKS1_ii,@function
        .size           _ZN17fastertransformer38transposeMatrix_COL32ToColMajor_kernelIfEEvPT_PKS1_ii,(.L_x_16 - _ZN17fastertransformer38transposeMatrix_COL32ToColMajor_kernelIfEEvPT_PKS1_ii)
        .other          _ZN17fastertransformer38transposeMatrix_COL32ToColMajor_kernelIfEEvPT_PKS1_ii,@"STO_CUDA_ENTRY STV_DEFAULT"
_ZN17fastertransformer38transposeMatrix_COL32ToColMajor_kernelIfEEvPT_PKS1_ii:
.text._ZN17fastertransformer38transposeMatrix_COL32ToColMajor_kernelIfEEvPT_PKS1_ii:
        /* <DEDUP_REMOVED lines=21> */
[----:B-1----:R-:W2:Y:S01]  /*0150*/  LDG.E.CONSTANT R3, desc[UR4][R2.64] ;  /* 0x0000000402037981 */ /* 0x002ea2000c1e9900 */
[----:B------:R-:W-:-:S04]  /*0160*/  IMAD R7, R7, UR7, R0 ;  /* 0x0000000707077c24 */ /* 0x000fc8000f8e0200 */
[----:B0-----:R-:W-:-:S05]  /*0170*/  IMAD.WIDE R4, R7, 0x4, R4 ;  /* 0x0000000407047825 */ /* 0x001fca00078e0204 */
[----:B--2---:R-:W-:Y:S01]  /*0180*/  STG.E desc[UR4][R4.64], R3 ;  /* 0x0000000304007986 */ /* 0x004fe2000c101904 */
[----:B------:R-:W-:Y:S05]  /*0190*/  EXIT ;  /* 0x000000000000794d */ /* 0x000fea0003800000 */
.L_x_6:
        /* <DEDUP_REMOVED lines=14> */
.L_x_16:


//--------------------- .text._ZN17fastertransformer22rowMajorToCOL32_kernelEP5char4PKS0_ii --------------------------
	.section	.text._ZN17fastertransformer22rowMajorToCOL32_kernelEP5char4PKS0_ii,"ax",@progbits
	.align	128
        .global         _ZN17fastertransformer22rowMajorToCOL32_kernelEP5char4PKS0_ii
        .type           _ZN17fastertransformer22rowMajorToCOL32_kernelEP5char4PKS0_ii,@function
        .size           _ZN17fastertransformer22rowMajorToCOL32_kernelEP5char4PKS0_ii,(.L_x_17 - _ZN17fastertransformer22rowMajorToCOL32_kernelEP5char4PKS0_ii)
        .other          _ZN17fastertransformer22rowMajorToCOL32_kernelEP5char4PKS0_ii,@"STO_CUDA_ENTRY STV_DEFAULT"
_ZN17fastertransformer22rowMajorToCOL32_kernelEP5char4PKS0_ii:
.text._ZN17fastertransformer22rowMajorToCOL32_kernelEP5char4PKS0_ii:
[----:B------:R-:W-:Y:S01]  /*0000*/  LDC R1, c[0x0][0x37c] ;  /* 0x0000df00ff017b82 */ /* 0x000fe20000000800 */
[----:B------:R-:W0:Y:S07]  /*0010*/  S2R R3, SR_TID.X ;  /* 0x0000000000037919 */ /* 0x000e2e0000002100 */
[----:B------:R-:W0:Y:S01]  /*0020*/  S2UR UR4, SR_CTAID.X ;  /* 0x00000000000479c3 */ /* 0x000e220000002500 */
[----:B------:R-:W1:Y:S01]  /*0030*/  LDCU.64 UR6, c[0x0][0x390] ;  /* 0x00007200ff0677ac */ /* 0x000e620008000a00 */
[----:B------:R-:W2:Y:S06]  /*0040*/  S2R R2, SR_TID.Y ;  /* 0x0000000000027919 */ /* 0x000eac0000002200 */
[----:B------:R-:W0:Y:S08]  /*0050*/  LDC R0, c[0x0][0x360] ;  /* 0x0000d800ff007b82 */ /* 0x000e300000000800 */
[----:B------:R-:W2:Y:S08]  /*0060*/  S2UR UR5, SR_CTAID.Y ;  /* 0x00000000000579c3 */ /* 0x000eb00000002600 */
[----:B------:R-:W2:Y:S01]  /*0070*/  LDC R5, c[0x0][0x364] ;  /* 0x0000d900ff057b82 */ /* 0x000ea20000000800 */
[----:B0-----:R-:W-:-:S04]  /*0080*/  IMAD R0, R0, UR4, R3 ;  /* 0x0000000400007c24 */ /* 0x001fc8000f8e0203 */
[----:B------:R-:W-:-:S05]  /*0090*/  IMAD.SHL.U32 R0, R0, 0x4, RZ ;  /* 0x0000000400007824 */ /* 0x000fca00078e00ff */
[----:B-1----:R-:W-:Y:S01]  /*00a0*/  ISETP.GE.AND P0, PT, R0, UR7, PT ;  /* 0x0000000700007c0c */ /* 0x002fe2000bf06270 */
[----:B--2---:R-:W-:-:S05]  /*00b0*/  IMAD R5, R5, UR5, R2 ;  /* 0x0000000505057c24 */ /* 0x004fca000f8e0202 */
[----:B------:R-:W-:-:S13]  /*00c0*/  ISETP.GE.OR P0, PT, R5, UR6, P0 ;  /* 0x0000000605007c0c */ /* 0x000fda0008706670 */
[----:B------:R-:W-:Y:S05]  /*00d0*/  @P0 EXIT ;  /* 0x000000000000094d */ /* 0x000fea0003800000 */
[----:B------:R-:W0:Y:S01]  /*00e0*/  LDC.64 R2, c[0x0][0x388] ;  /* 0x0000e200ff027b82 */ /* 0x000e220000000a00 */
[----:B------:R-:W1:Y:S01]  /*00f0*/  LDCU.64 UR4, c[0x0][0x358] ;  /* 0x00006b00ff0477ac */ /* 0x000e620008000a00 */
[----:B------:R-:W-:Y:S01]  /*0100*/  IMAD R4, R5, UR7, R0 ;  /* 0x0000000705047c24 */ /* 0x000fe2000f8e0200 */
[----:B------:R-:W2:Y:S04]  /*0110*/  LDCU.64 UR8, c[0x0][0x380] ;  /* 0x00007000ff0877ac */ /* 0x000ea80008000a00 */
[----:B------:R-:W-:-:S05]  /*0120*/  SHF.R.S32.HI R7, RZ, 0x2, R4 ;  /* 0x00000002ff077819 */ /* 0x000fca0000011404 */
[----:B0-----:R-:W-:-:S06]  /*0130*/  IMAD.WIDE R2, R7, 0x4, R2 ;  /* 0x0000000407027825 */ /* 0x001fcc00078e0202 */
[----:B-1----:R-:W3:Y:S01]  /*0140*/  LDG.E.CONSTANT R2, desc[UR4][R2.64] ;  /* 0x0000000402027981 */ /* 0x002ee2000c1e9900 */
[C---:B------:R-:W-:Y:S02]  /*0150*/  LOP3.LUT R4, R0.reuse, 0x1c, RZ, 0xc0, !PT ;  /* 0x0000001c00047812 */ /* 0x040fe400078ec0ff */
[----:B------:R-:W-:-:S03]  /*0160*/  LOP3.LUT R0, R0, 0xffffffe0, RZ, 0xc0, !PT ;  /* 0xffffffe000007812 */ /* 0x000fc600078ec0ff */
[----:B------:R-:W-:-:S04]  /*0170*/  IMAD R5, R5, 0x20, R4 ;  /* 0x0000002005057824 */ /* 0x000fc800078e0204 */
[----:B------:R-:W-:Y:S01]  /*0180*/  IMAD R6, R0, UR6, R5 ;  /* 0x0000000600067c24 */ /* 0x000fe2000f8e0205 */
[--C-:B---3--:R-:W-:Y:S02]  /*0190*/  SHF.R.S32.HI R4, RZ, 0x10, R2.reuse ;  /* 0x00000010ff047819 */ /* 0x108fe40000011402 */
[--C-:B------:R-:W-:Y:S02]  /*01a0*/  SHF.R.S32.HI R5, RZ, 0x8, R2.reuse ;  /* 0x00000008ff057819 */ /* 0x100fe40000011402 */
[----:B------:R-:W-:Y:S02]  /*01b0*/  SHF.R.S32.HI R7, RZ, 0x18, R2 ;  /* 0x00000018ff077819 */ /* 0x000fe40000011402 */
[----:B------:R-:W-:Y:S02]  /*01c0*/  SGXT R3, R4, 0x8 ;  /* 0x000000080403781a */ /* 0x000fe40000000200 */
[----:B------:R-:W-:Y:S02]  /*01d0*/  SGXT R0, R2, 0x8 ;  /* 0x000000080200781a */ /* 0x000fe40000000200 */
[----:B------:R-:W-:-:S02]  /*01e0*/  SGXT R5, R5, 0x8 ;  /* 0x000000080505781a */ /* 0x000fc40000000200 */
[----:B------:R-:W-:Y:S02]  /*01f0*/  SGXT R4, R7, 0x8 ;  /* 0x000000080704781a */ /* 0x000fe40000000200 */
[----:B--2---:R-:W-:Y:S02]  /*0200*/  IADD3 R2, P0, PT, R6, UR8, RZ ;  /* 0x0000000806027c10 */ /* 0x004fe4000ff1e0ff */
[----:B------:R-:W-:Y:S02]  /*0210*/  PRMT R5, R0, 0x3340, R5 ;  /* 0x0000334000057816 */ /* 0x000fe40000000005 */
[----:B------:R-:W-:Y:S01]  /*0220*/  PRMT R4, R3, 0x3340, R4 ;  /* 0x0000334003047816 */ /* 0x000fe20000000004 */
[----:B------:R-:W-:-:S03]  /*0230*/  IMAD.X R3, RZ, RZ, UR9, P0 ;  /* 0x00000009ff037e24 */ /* 0x000fc600080e06ff */
[----:B------:R-:W-:-:S05]  /*0240*/  PRMT R5, R5, 0x5410, R4 ;  /* 0x0000541005057816 */ /* 0x000fca0000000004 */
[----:B------:R-:W-:Y:S01]  /*0250*/  STG.E desc[UR4][R2.64], R5 ;  /* 0x0000000502007986 */ /* 0x000fe2000c101904 */
[----:B------:R-:W-:Y:S05]  /*0260*/  EXIT ;  /* 0x000000000000794d */ /* 0x000fea0003800000 */
.L_x_7:
        /* <DEDUP_REMOVED lines=9> */
.L_x_17:


//--------------------- .text._ZN17fastertransformer38transposeMatrix_colMajorToCOL32_kernelI7__half2EEvPT_PKS2_ii --------------------------
	.section	.text._ZN17fastertransformer38transposeMatrix_colMajorToCOL32_kernelI7__half2EEvPT_PKS2_ii,"ax",@progbits
	.align	128
        .global         _ZN17fastertransformer38transposeMatrix_colMajorToCOL32_kernelI7__half2EEvPT_PKS2_ii
        .type           _ZN17fastertransformer38transposeMatrix_colMajorToCOL32_kernelI7__half2EEvPT_PKS2_ii,@function
        .size           _ZN17fastertransformer38transposeMatrix_colMajorToCOL32_kernelI7__half2EEvPT_PKS2_ii,(.L_x_18 - _ZN17fastertransformer38transposeMatrix_colMajorToCOL32_kernelI7__half2EEvPT_PKS2_ii)
        .other          _ZN17fastertransformer38transposeMatrix_colMajorToCOL32_kernelI7__half2EEvPT_PKS2_ii,@"STO_CUDA_ENTRY STV_DEFAULT"
_ZN17fastertransformer38transposeMatrix_colMajorToCOL32_kernelI7__half2EEvPT_PKS2_ii:
.text._ZN17fastertransformer38transposeMatrix_colMajorToCOL32_kernelI7__half2EEvPT_PKS2_ii:
        /* <DEDUP_REMOVED lines=8> */
[----:B0-----:R-:W-:-:S05]  /*0080*/  IMAD R0, R0, UR4, R3 ;  /* 0x0000000400007c24 */ /* 0x001fca000f8e0203 */
[----:B------:R-:W-:Y:S01]  /*0090*/  SHF.L.U32 R0, R0, 0x1, RZ ;  /* 0x0000000100007819 */ /* 0x000fe200000006ff */
[----:B--2---:R-:W-:-:S05]  /*00a0*/  IMAD R7, R7, UR5, R2 ;  /* 0x0000000507077c24 */ /* 0x004fca000f8e0202 */
[----:B-1----:R-:W-:-:S04]  /*00b0*/  ISETP.GE.AND P0, PT, R7, UR7, PT ;  /* 0x0000000707007c0c */ /* 0x002fc8000bf06270 */
[----:B------:R-:W-:-:S13]  /*00c0*/  ISETP.GE.OR P0, PT, R0, UR6, P0 ;  /* 0x0000000600007c0c */ /* 0x000fda0008706670 */
[----:B------:R-:W-:Y:S05]  /*00d0*/  @P0 EXIT ;  /* 0x000000000000094d */ /* 0x000fea0003800000 */
[----:B------:R-:W0:Y:S01]  /*00e0*/  LDC.64 R2, c[0x0][0x388] ;  /* 0x0000e200ff027b82 */ /* 0x000e220000000a00 */
[----:B------:R-:W1:Y:S01]  /*00f0*/  LDCU.64 UR4, c[0x0][0x358] ;  /* 0x00006b00ff0477ac */ /* 0x000e620008000a00 */
[----:B------:R-:W-:-:S05]  /*0100*/  IMAD R4, R7, UR6, R0 ;  /* 0x0000000607047c24 */ /* 0x000fca000f8e0200 */
[----:B------:R-:W-:-:S05]  /*0110*/  SHF.R.S32.HI R5, RZ, 0x1, R4 ;  /* 0x00000001ff057819 */ /* 0x000fca0000011404 */
[----:B0-----:R-:W-:Y:S02]  /*0120*/  IMAD.WIDE R2, R5, 0x4, R2 ;  /* 0x0000000405027825 */ /* 0x001fe400078e0202 */
[----:B------:R-:W0:Y:S04]  /*0130*/  LDC.64 R4, c[0x0][0x380] ;  /* 0x0000e000ff047b82 */ /* 0x000e280000000a00 */
[----:B-1----:R-:W2:Y:S01]  /*0140*/  LDG.E.CONSTANT R3, desc[UR4][R2.64] ;  /* 0x0000000402037981 */ /* 0x002ea2000c1e9900 */
[C---:B------:R-:W-:Y:S02]  /*0150*/  LOP3.LUT R6, R0.reuse, 0x1e, RZ, 0xc0, !PT ;  /* 0x0000001e00067812 */ /* 0x040fe400078ec0ff */
[----:B------:R-:W-:Y:S02]  /*0160*/  LOP3.LUT R0, R0, 0xffffffe0, RZ, 0xc0, !PT ;  /* 0xffffffe000007812 */ /* 0x000fe400078ec0ff */
[----:B------:R-:W-:-:S05]  /*0170*/  LEA R7, R7, R6, 0x5 ;  /* 0x0000000607077211 */ /* 0x000fca00078e28ff */
[----:B------:R-:W-:-:S05]  /*0180*/  IMAD R0, R0, UR7, R7 ;  /* 0x0000000700007c24 */ /* 0x000fca000f8e0207 */
[----:B------:R-:W-:-:S05]  /*0190*/  SHF.R.U32.HI R7, RZ, 0x1, R0 ;  /* 0x00000001ff077819 */ /* 0x000fca0000011600 */
[----:B0-----:R-:W-:-:S05]  /*01a0*/  IMAD.WIDE.U32 R4, R7, 0x4, R4 ;  /* 0x0000000407047825 */ /* 0x001fca00078e0004 */
[----:B--2---:R-:W-:Y:S01]  /*01b0*/  STG.E desc[UR4][R4.64], R3 ;  /* 0x0000000304007986 */ /* 0x004fe2000c101904 */
[----:B------:R-:W-:Y:S05]  /*01c0*/  EXIT ;  /* 0x000000000000794d */ /* 0x000fea0003800000 */
.L_x_8:
        /* <DEDUP_REMOVED lines=11> */
.L_x_18:


//--------------------- .text._ZN17fastertransformer38transposeMatrix_COL32ToColMajor_kernelI7__half2EEvPT_PKS2_ii --------------------------
	.section	.text._ZN17fastertransformer38transposeMatrix_COL32ToColMajor_kernelI7__half2EEvPT_PKS2_ii,"ax",@progbits
	.align	128
        .global         _ZN17fastertransformer38transposeMatrix_COL32ToColMajor_kernelI7__half2EEvPT_PKS2_ii
        .type           _ZN17fastertransformer38transposeMatrix_COL32ToColMajor_kernelI7__half2EEvPT_PKS2_ii,@function
        .size           _ZN17fastertransformer38transposeMatrix_COL32ToColMajor_kernelI7__half2EEvPT_PKS2_ii,(.L_x_19 - _ZN17fastertransformer38transposeMatrix_COL32ToColMajor_kernelI7__half2EEvPT_PKS2_ii)
        .other          _ZN17fastertransformer38transposeMatrix_COL32ToColMajor_kernelI7__half2EEvPT_PKS2_ii,@"STO_CUDA_ENTRY STV_DEFAULT"
_ZN17fastertransformer38transposeMatrix_COL32ToColMajor_kernelI7__half2EEvPT_PKS2_ii:
.text._ZN17fastertransformer38transposeMatrix_COL32ToColMajor_kernelI7__half2EEvPT_PKS2_ii:
        /* <DEDUP_REMOVED lines=15> */
[C---:B------:R-:W-:Y:S01]  /*00f0*/  LOP3.LUT R6, R0.reuse, 0x1e, RZ, 0xc0, !PT ;  /* 0x0000001e00067812 */ /* 0x040fe200078ec0ff */
[----:B------:R-:W1:Y:S01]  /*0100*/  LDCU.64 UR4, c[0x0][0x358] ;  /* 0x00006b00ff0477ac */ /* 0x000e620008000a00 */
[----:B------:R-:W-:Y:S02]  /*0110*/  LOP3.LUT R4, R0, 0xffffffe0, RZ, 0xc0, !PT ;  /* 0xffffffe000047812 */ /* 0x000fe400078ec0ff */
[----:B------:R-:W-:-:S05]  /*0120*/  LEA R5, R7, R6, 0x5 ;  /* 0x0000000607057211 */ /* 0x000fca00078e28ff */
[----:B------:R-:W-:-:S05]  /*0130*/  IMAD R4, R4, UR6, R5 ;  /* 0x0000000604047c24 */ /* 0x000fca000f8e0205 */
[----:B------:R-:W-:-:S05]  /*0140*/  SHF.R.U32.HI R5, RZ, 0x1, R4 ;  /* 0x00000001ff057819 */ /* 0x000fca0000011604 */
[----:B0-----:R-:W-:Y:S02]  /*0150*/  IMAD.WIDE.U32 R2, R5, 0x4, R2 ;  /* 0x0000000405027825 */ /* 0x001fe400078e0002 */
[----:B------:R-:W0:Y:S04]  /*0160*/  LDC.64 R4, c[0x0][0x380] ;  /* 0x0000e000ff047b82 */ /* 0x000e280000000a00 */
[----:B-1----:R-:W2:Y:S01]  /*0170*/  LDG.E.CONSTANT R3, desc[UR4][R2.64] ;  /* 0x0000000402037981 */ /* 0x002ea2000c1e9900 */
[----:B------:R-:W-:-:S05]  /*0180*/  IMAD R0, R7, UR7, R0 ;  /* 0x0000000707007c24 */ /* 0x000fca000f8e0200 */
[----:B------:R-:W-:-:S05]  /*0190*/  SHF.R.S32.HI R7, RZ, 0x1, R0 ;  /* 0x00000001ff077819 */ /* 0x000fca0000011400 */
[----:B0-----:R-:W-:-:S05]  /*01a0*/  IMAD.WIDE R4, R7, 0x4, R4 ;  /* 0x0000000407047825 */ /* 0x001fca00078e0204 */
[----:B--2---:R-:W-:Y:S01]  /*01b0*/  STG.E desc[UR4][R4.64], R3 ;  /* 0x0000000304007986 */ /* 0x004fe2000c101904 */
[----:B------:R-:W-:Y:S05]  /*01c0*/  EXIT ;  /* 0x000000000000794d */ /* 0x000fea0003800000 */
.L_x_9:
        /* <DEDUP_REMOVED lines=11> */
.L_x_19:


//--------------------- .nv.shared.reserved.0     --------------------------
	.section	.nv.shared.reserved.0,"aw",@nobits
	.weak		__nv_reservedSMEM_offset_0_alias
	.size		__nv_reservedSMEM_offset_0_alias, 0, 64
	.other		__nv_reservedSMEM_offset_0_alias,@"STO_CUDA_RESERVED_SHARED STV_DEFAULT"
__nv_reservedSMEM_offset_0_alias:
	.zero		0
	.zero		64


//--------------------- .nv.constant0._ZN17fastertransformer47transposeMatrix_colMajorToCOL32_quantize_kernelI6__halfEEvP5char4PKT_iiPKf --------------------------
	.section	.nv.constant0._ZN17fastertransformer47transposeMatrix_colMajorToCOL32_quantize_kernelI6__halfEEvP5char4PKT_iiPKf,"a",@progbits
	.sectionflags	@""
	.align	4
.nv.constant0._ZN17fastertransformer47transposeMatrix_colMajorToCOL32_quantize_kernelI6__halfEEvP5char4PKT_iiPKf:
	.zero		928


//--------------------- .nv.constant0._ZN17fastertransformer47transposeMatrix_colMajorToCOL32_quantize_kernelIfEEvP5char4PKT_iiPKf --------------------------
	.section	.nv.constant0._ZN17fastertransformer47transposeMatrix_colMajorToCOL32_quantize_kernelIfEEvP5char4PKT_iiPKf,"a",@progbits
	.sectionflags	@""
	.align	4
.nv.constant0._ZN17fastertransformer47transposeMatrix_colMajorToCOL32_quantize_kernelIfEEvP5char4PKT_iiPKf:
	.zero		928


//--------------------- .nv.constant0._ZN17fastertransformer38transposeMatrix_colMajorToCOL32_kernelI6__halfEEvPT_PKS2_ii --------------------------
	.section	.nv.constant0._ZN17fastertransformer38transposeMatrix_colMajorToCOL32_kernelI6__halfEEvPT_PKS2_ii,"a",@progbits
	.sectionflags	@""
	.align	4
.nv.constant0._ZN17fastertransformer38transposeMatrix_colMajorToCOL32_kernelI6__halfEEvPT_PKS2_ii:
	.zero		920


//--------------------- .nv.constant0._ZN17fastertransformer38transposeMatrix_colMajorToCOL32_kernelIfEEvPT_PKS1_ii --------------------------
	.section	.nv.constant0._ZN17fastertransformer38transposeMatrix_colMajorToCOL32_kernelIfEEvPT_PKS1_ii,"a",@progbits
	.sectionflags	@""
	.align	4
.nv.constant0._ZN17fastertransformer38transposeMatrix_colMajorToCOL32_kernelIfEEvPT_PKS1_ii:
	.zero		920


//--------------------- .nv.constant0._ZN17fastertransformer38transposeMatrix_COL32ToColMajor_kernelIaEEvPT_PKS1_ii --------------------------
	.section	.nv.constant0._ZN17fastertransformer38transposeMatrix_COL32ToColMajor_kernelIaEEvPT_PKS1_ii,"a",@progbits
	.sectionflags	@""
	.align	4
.nv.constant0._ZN17fastertransformer38transposeMatrix_COL32ToColMajor_kernelIaEEvPT_PKS1_ii:
	.zero		920


//--------------------- .nv.constant0._ZN17fastertransformer38transposeMatrix_COL32ToColMajor_kernelI6__halfEEvPT_PKS2_ii --------------------------
	.section	.nv.constant0._ZN17fastertransformer38transposeMatrix_COL32ToColMajor_kernelI6__halfEEvPT_PKS2_ii,"a",@progbits
	.sectionflags	@""
	.align	4
.nv.constant0._ZN17fastertransformer38transposeMatrix_COL32ToColMajor_kernelI6__halfEEvPT_PKS2_ii:
	.zero		920


//--------------------- .nv.constant0._ZN17fastertransformer38transposeMatrix_COL32ToColMajor_kernelIfEEvPT_PKS1_ii --------------------------
	.section	.nv.constant0._ZN17fastertransformer38transposeMatrix_COL32ToColMajor_kernelIfEEvPT_PKS1_ii,"a",@progbits
	.sectionflags	@""
	.align	4
.nv.constant0._ZN17fastertransformer38transposeMatrix_COL32ToColMajor_kernelIfEEvPT_PKS1_ii:
	.zero		920


//--------------------- .nv.constant0._ZN17fastertransformer22rowMajorToCOL32_kernelEP5char4PKS0_ii --------------------------
	.section	.nv.constant0._ZN17fastertransformer22rowMajorToCOL32_kernelEP5char4PKS0_ii,"a",@progbits
	.sectionflags	@""
	.align	4
.nv.constant0._ZN17fastertransformer22rowMajorToCOL32_kernelEP5char4PKS0_ii:
	.zero		920


//--------------------- .nv.constant0._ZN17fastertransformer38transposeMatrix_colMajorToCOL32_kernelI7__half2EEvPT_PKS2_ii --------------------------
	.section	.nv.constant0._ZN17fastertransformer38transposeMatrix_colMajorToCOL32_kernelI7__half2EEvPT_PKS2_ii,"a",@progbits
	.sectionflags	@""
	.align	4
.nv.constant0._ZN17fastertransformer38transposeMatrix_colMajorToCOL32_kernelI7__half2EEvPT_PKS2_ii:
	.zero		920


//--------------------- .nv.constant0._ZN17fastertransformer38transposeMatrix_COL32ToColMajor_kernelI7__half2EEvPT_PKS2_ii --------------------------
	.section	.nv.constant0._ZN17fastertransformer38transposeMatrix_COL32ToColMajor_kernelI7__half2EEvPT_PKS2_ii,"a",@progbits
	.sectionflags	@""
	.align	4
.nv.constant0._ZN17fastertransformer38transposeMatrix_COL32ToColMajor_kernelI7__half2EEvPT_PKS2_ii:
	.zero		920


//--------------------- SYMBOLS --------------------------

	.type		.nv.reservedSmem.offset0,@object
	.size		.nv.reservedSmem.offset0,0x4
